//
// Generated by NVIDIA NVVM Compiler
//
// Compiler Build ID: CL-36424714
// Cuda compilation tools, release 13.0, V13.0.88
// Based on NVVM 20.0.0
//

.version 9.0
.target sm_100
.address_size 64

	// .globl	_Z6renderPfi
.const .align 4 .b8 d_spheres[560];

.visible .entry _Z6renderPfi(
	.param .u64 .ptr .align 1 _Z6renderPfi_param_0,
	.param .u32 _Z6renderPfi_param_1
)
{
	.reg .pred 	%p<26>;
	.reg .b32 	%r<57>;
	.reg .b32 	%f<199>;
	.reg .b64 	%rd<21>;

	ld.param.u64 	%rd6, [_Z6renderPfi_param_0];
	ld.param.u32 	%r26, [_Z6renderPfi_param_1];
	cvta.to.global.u64 	%rd1, %rd6;
	mov.u32 	%r27, %tid.x;
	mov.u32 	%r28, %ctaid.x;
	mov.u32 	%r29, %ntid.x;
	mad.lo.s32 	%r1, %r28, %r29, %r27;
	mov.u32 	%r30, %tid.y;
	mov.u32 	%r31, %ctaid.y;
	mov.u32 	%r32, %ntid.y;
	mad.lo.s32 	%r33, %r31, %r32, %r30;
	setp.gt.s32 	%p1, %r1, 15;
	setp.gt.u32 	%p2, %r33, 15;
	or.pred  	%p3, %p1, %p2;
	@%p3 bra 	$L__BB0_27;
	cvt.rn.f32.s32 	%f82, %r1;
	add.f32 	%f1, %f82, 0fC1000000;
	cvt.rn.f32.u32 	%f83, %r33;
	add.f32 	%f2, %f83, 0fC1000000;
	shl.b32 	%r35, %r33, 4;
	add.s32 	%r3, %r35, %r1;
	setp.lt.s32 	%p4, %r26, 1;
	mov.f32 	%f198, 0f00000000;
	mov.b32 	%r56, -1;
	@%p4 bra 	$L__BB0_24;
	and.b32  	%r4, %r26, 3;
	setp.lt.u32 	%p5, %r26, 4;
	mov.f32 	%f188, 0f509502F9;
	mov.b32 	%r56, -1;
	mov.f32 	%f198, 0f00000000;
	mov.b32 	%r54, 0;
	@%p5 bra 	$L__BB0_13;
	mov.u64 	%rd8, d_spheres;
	add.s64 	%rd20, %rd8, 68;
	and.b32  	%r54, %r26, 2147483644;
	mov.f32 	%f188, 0f509502F9;
	mov.b32 	%r56, -1;
	mov.f32 	%f198, 0f00000000;
	mov.b32 	%r48, 0;
$L__BB0_4:
	.pragma "nounroll";
	ld.const.f32 	%f91, [%rd20+-56];
	sub.f32 	%f92, %f91, %f1;
	ld.const.f32 	%f93, [%rd20+-52];
	sub.f32 	%f94, %f93, %f2;
	ld.const.f32 	%f5, [%rd20+-44];
	mul.f32 	%f6, %f5, %f5;
	mul.f32 	%f7, %f92, %f92;
	mul.f32 	%f8, %f94, %f94;
	add.f32 	%f95, %f7, %f8;
	setp.geu.f32 	%p6, %f95, %f6;
	mov.f32 	%f179, 0f509502F9;
	mov.f32 	%f178, 0f00000000;
	@%p6 bra 	$L__BB0_6;
	sub.f32 	%f96, %f6, %f7;
	sub.f32 	%f97, %f96, %f8;
	sqrt.rn.f32 	%f98, %f97;
	div.rn.f32 	%f178, %f98, %f5;
	ld.const.f32 	%f99, [%rd20+-48];
	sub.f32 	%f179, %f99, %f98;
$L__BB0_6:
	setp.lt.f32 	%p7, %f179, %f188;
	selp.f32 	%f13, %f179, %f188, %p7;
	selp.b32 	%r8, %r48, %r56, %p7;
	selp.f32 	%f14, %f178, %f198, %p7;
	ld.const.f32 	%f102, [%rd20+-28];
	sub.f32 	%f103, %f102, %f1;
	ld.const.f32 	%f104, [%rd20+-24];
	sub.f32 	%f105, %f104, %f2;
	ld.const.f32 	%f15, [%rd20+-16];
	mul.f32 	%f16, %f15, %f15;
	mul.f32 	%f17, %f103, %f103;
	mul.f32 	%f18, %f105, %f105;
	add.f32 	%f106, %f17, %f18;
	setp.geu.f32 	%p8, %f106, %f16;
	mov.f32 	%f181, 0f509502F9;
	mov.f32 	%f180, 0f00000000;
	@%p8 bra 	$L__BB0_8;
	sub.f32 	%f107, %f16, %f17;
	sub.f32 	%f108, %f107, %f18;
	sqrt.rn.f32 	%f109, %f108;
	div.rn.f32 	%f180, %f109, %f15;
	ld.const.f32 	%f110, [%rd20+-20];
	sub.f32 	%f181, %f110, %f109;
$L__BB0_8:
	setp.lt.f32 	%p9, %f181, %f13;
	selp.f32 	%f23, %f181, %f13, %p9;
	add.s32 	%r9, %r48, 1;
	selp.b32 	%r10, %r9, %r8, %p9;
	selp.f32 	%f24, %f180, %f14, %p9;
	ld.const.f32 	%f113, [%rd20];
	sub.f32 	%f114, %f113, %f1;
	ld.const.f32 	%f115, [%rd20+4];
	sub.f32 	%f116, %f115, %f2;
	ld.const.f32 	%f25, [%rd20+12];
	mul.f32 	%f26, %f25, %f25;
	mul.f32 	%f27, %f114, %f114;
	mul.f32 	%f28, %f116, %f116;
	add.f32 	%f117, %f27, %f28;
	setp.geu.f32 	%p10, %f117, %f26;
	mov.f32 	%f183, 0f509502F9;
	mov.f32 	%f182, 0f00000000;
	@%p10 bra 	$L__BB0_10;
	sub.f32 	%f118, %f26, %f27;
	sub.f32 	%f119, %f118, %f28;
	sqrt.rn.f32 	%f120, %f119;
	div.rn.f32 	%f182, %f120, %f25;
	ld.const.f32 	%f121, [%rd20+8];
	sub.f32 	%f183, %f121, %f120;
$L__BB0_10:
	setp.lt.f32 	%p11, %f183, %f23;
	selp.f32 	%f33, %f183, %f23, %p11;
	add.s32 	%r11, %r9, 1;
	selp.b32 	%r12, %r11, %r10, %p11;
	selp.f32 	%f34, %f182, %f24, %p11;
	ld.const.f32 	%f124, [%rd20+28];
	sub.f32 	%f125, %f124, %f1;
	ld.const.f32 	%f126, [%rd20+32];
	sub.f32 	%f127, %f126, %f2;
	ld.const.f32 	%f35, [%rd20+40];
	mul.f32 	%f36, %f35, %f35;
	mul.f32 	%f37, %f125, %f125;
	mul.f32 	%f38, %f127, %f127;
	add.f32 	%f128, %f37, %f38;
	setp.geu.f32 	%p12, %f128, %f36;
	mov.f32 	%f185, 0f509502F9;
	mov.f32 	%f184, 0f00000000;
	@%p12 bra 	$L__BB0_12;
	sub.f32 	%f129, %f36, %f37;
	sub.f32 	%f130, %f129, %f38;
	sqrt.rn.f32 	%f131, %f130;
	div.rn.f32 	%f184, %f131, %f35;
	ld.const.f32 	%f132, [%rd20+36];
	sub.f32 	%f185, %f132, %f131;
$L__BB0_12:
	setp.lt.f32 	%p13, %f185, %f33;
	selp.f32 	%f188, %f185, %f33, %p13;
	add.s32 	%r41, %r11, 1;
	selp.b32 	%r56, %r41, %r12, %p13;
	selp.f32 	%f198, %f184, %f34, %p13;
	add.s64 	%rd20, %rd20, 112;
	add.s32 	%r48, %r11, 2;
	setp.ne.s32 	%p14, %r48, %r54;
	@%p14 bra 	$L__BB0_4;
$L__BB0_13:
	setp.eq.s32 	%p15, %r4, 0;
	@%p15 bra 	$L__BB0_24;
	setp.eq.s32 	%p16, %r4, 1;
	@%p16 bra 	$L__BB0_20;
	mul.wide.u32 	%rd9, %r54, 28;
	mov.u64 	%rd10, d_spheres;
	add.s64 	%rd4, %rd10, %rd9;
	ld.const.f32 	%f136, [%rd4+12];
	sub.f32 	%f137, %f136, %f1;
	ld.const.f32 	%f138, [%rd4+16];
	sub.f32 	%f139, %f138, %f2;
	ld.const.f32 	%f48, [%rd4+24];
	mul.f32 	%f49, %f48, %f48;
	mul.f32 	%f50, %f137, %f137;
	mul.f32 	%f51, %f139, %f139;
	add.f32 	%f140, %f50, %f51;
	setp.geu.f32 	%p17, %f140, %f49;
	mov.f32 	%f190, 0f509502F9;
	mov.f32 	%f189, 0f00000000;
	@%p17 bra 	$L__BB0_17;
	sub.f32 	%f141, %f49, %f50;
	sub.f32 	%f142, %f141, %f51;
	sqrt.rn.f32 	%f143, %f142;
	div.rn.f32 	%f189, %f143, %f48;
	ld.const.f32 	%f144, [%rd4+20];
	sub.f32 	%f190, %f144, %f143;
$L__BB0_17:
	setp.lt.f32 	%p18, %f190, %f188;
	selp.f32 	%f56, %f190, %f188, %p18;
	selp.b32 	%r18, %r54, %r56, %p18;
	selp.f32 	%f57, %f189, %f198, %p18;
	ld.const.f32 	%f147, [%rd4+40];
	sub.f32 	%f148, %f147, %f1;
	ld.const.f32 	%f149, [%rd4+44];
	sub.f32 	%f150, %f149, %f2;
	ld.const.f32 	%f58, [%rd4+52];
	mul.f32 	%f59, %f58, %f58;
	mul.f32 	%f60, %f148, %f148;
	mul.f32 	%f61, %f150, %f150;
	add.f32 	%f151, %f60, %f61;
	setp.geu.f32 	%p19, %f151, %f59;
	mov.f32 	%f192, 0f509502F9;
	mov.f32 	%f191, 0f00000000;
	@%p19 bra 	$L__BB0_19;
	sub.f32 	%f152, %f59, %f60;
	sub.f32 	%f153, %f152, %f61;
	sqrt.rn.f32 	%f154, %f153;
	div.rn.f32 	%f191, %f154, %f58;
	ld.const.f32 	%f155, [%rd4+48];
	sub.f32 	%f192, %f155, %f154;
$L__BB0_19:
	setp.lt.f32 	%p20, %f192, %f56;
	selp.f32 	%f188, %f192, %f56, %p20;
	add.s32 	%r43, %r54, 1;
	selp.b32 	%r56, %r43, %r18, %p20;
	selp.f32 	%f198, %f191, %f57, %p20;
	add.s32 	%r54, %r54, 2;
$L__BB0_20:
	and.b32  	%r44, %r26, 1;
	setp.eq.b32 	%p21, %r44, 1;
	not.pred 	%p22, %p21;
	@%p22 bra 	$L__BB0_24;
	mul.wide.u32 	%rd11, %r54, 28;
	mov.u64 	%rd12, d_spheres;
	add.s64 	%rd5, %rd12, %rd11;
	ld.const.f32 	%f158, [%rd5+12];
	sub.f32 	%f159, %f158, %f1;
	ld.const.f32 	%f160, [%rd5+16];
	sub.f32 	%f161, %f160, %f2;
	ld.const.f32 	%f71, [%rd5+24];
	mul.f32 	%f72, %f71, %f71;
	mul.f32 	%f73, %f159, %f159;
	mul.f32 	%f74, %f161, %f161;
	add.f32 	%f162, %f73, %f74;
	setp.geu.f32 	%p23, %f162, %f72;
	mov.f32 	%f197, 0f509502F9;
	mov.f32 	%f196, 0f00000000;
	@%p23 bra 	$L__BB0_23;
	sub.f32 	%f163, %f72, %f73;
	sub.f32 	%f164, %f163, %f74;
	sqrt.rn.f32 	%f165, %f164;
	div.rn.f32 	%f196, %f165, %f71;
	ld.const.f32 	%f166, [%rd5+20];
	sub.f32 	%f197, %f166, %f165;
$L__BB0_23:
	setp.lt.f32 	%p24, %f197, %f188;
	selp.b32 	%r56, %r54, %r56, %p24;
	selp.f32 	%f198, %f196, %f198, %p24;
$L__BB0_24:
	setp.lt.s32 	%p25, %r56, 0;
	@%p25 bra 	$L__BB0_26;
	mul.wide.u32 	%rd15, %r56, 28;
	mov.u64 	%rd16, d_spheres;
	add.s64 	%rd17, %rd16, %rd15;
	ld.const.f32 	%f167, [%rd17];
	mul.f32 	%f168, %f198, %f167;
	ld.const.f32 	%f169, [%rd17+4];
	mul.f32 	%f170, %f198, %f169;
	ld.const.f32 	%f171, [%rd17+8];
	mul.f32 	%f172, %f198, %f171;
	mul.f32 	%f173, %f168, 0f437F0000;
	mul.lo.s32 	%r47, %r3, 9;
	mul.wide.s32 	%rd18, %r47, 4;
	add.s64 	%rd19, %rd1, %rd18;
	st.global.f32 	[%rd19], %f173;
	mul.f32 	%f174, %f170, 0f437F0000;
	st.global.f32 	[%rd19+4], %f174;
	mul.f32 	%f175, %f172, 0f437F0000;
	st.global.f32 	[%rd19+8], %f175;
	bra.uni 	$L__BB0_27;
$L__BB0_26:
	mul.lo.s32 	%r45, %r3, 9;
	mul.wide.s32 	%rd13, %r45, 4;
	add.s64 	%rd14, %rd1, %rd13;
	mov.b32 	%r46, 0;
	st.global.u32 	[%rd14], %r46;
	st.global.u32 	[%rd14+4], %r46;
	st.global.u32 	[%rd14+8], %r46;
$L__BB0_27:
	ret;

}


// ===== COMPILED SASS (sm_100) =====

	.target	sm_100

	.elftype	@"ET_EXEC"


//--------------------- .note.nv.tkinfo           --------------------------
	.section	.note.nv.tkinfo,"",@"SHT_NOTE"
	.sectionflags	@"SHF_NOTE_NV_TKINFO"
	.tkinfo
        /*0018*/ 	.word	0x00000002
        /*0030*/ 	.string	""
        /*0030*/ 	.string	"ptxas"
        /*0030*/ 	.string	"Cuda compilation tools, release 13.0, V13.0.88"
        /*0030*/ 	.string	"Build cuda_13.0.r13.0/compiler.36424714_0"
        /*0030*/ 	.string	"-arch sm_100 -m 64 "



//--------------------- .note.nv.cuinfo           --------------------------
	.section	.note.nv.cuinfo,"",@"SHT_NOTE"
	.sectionflags	@"SHF_NOTE_NV_CUINFO"
        /*0018*/ 	.short	0x0002
        /*001a*/ 	.short	0x0064
        /*001c*/ 	.short	0x0082
	.zero		2


//--------------------- .nv.info                  --------------------------
	.section	.nv.info,"",@"SHT_CUDA_INFO"
	.align	4


	//----- nvinfo : EIATTR_REGCOUNT
	.align		4
        /*0000*/ 	.byte	0x04, 0x2f
        /*0002*/ 	.short	(.L_2 - .L_1)
	.align		4
.L_1:
        /*0004*/ 	.word	index@(_Z6renderPfi)
        /*0008*/ 	.word	0x00000017


	//----- nvinfo : EIATTR_FRAME_SIZE
	.align		4
.L_2:
        /*000c*/ 	.byte	0x04, 0x11
        /*000e*/ 	.short	(.L_4 - .L_3)
	.align		4
.L_3:
        /*0010*/ 	.word	index@($__internal_1_$__cuda_sm3x_div_rn_noftz_f32_slowpath)
        /*0014*/ 	.word	0x00000000


	//----- nvinfo : EIATTR_FRAME_SIZE
	.align		4
.L_4:
        /*0018*/ 	.byte	0x04, 0x11
        /*001a*/ 	.short	(.L_6 - .L_5)
	.align		4
.L_5:
        /*001c*/ 	.word	index@($__internal_0_$__cuda_sm20_sqrt_rn_f32_slowpath)
        /*0020*/ 	.word	0x00000000


	//----- nvinfo : EIATTR_FRAME_SIZE
	.align		4
.L_6:
        /*0024*/ 	.byte	0x04, 0x11
        /*0026*/ 	.short	(.L_8 - .L_7)
	.align		4
.L_7:
        /*0028*/ 	.word	index@(_Z6renderPfi)
        /*002c*/ 	.word	0x00000000


	//----- nvinfo : EIATTR_MIN_STACK_SIZE
	.align		4
.L_8:
        /*0030*/ 	.byte	0x04, 0x12
        /*0032*/ 	.short	(.L_10 - .L_9)
	.align		4
.L_9:
        /*0034*/ 	.word	index@(_Z6renderPfi)
        /*0038*/ 	.word	0x00000000
.L_10:


//--------------------- .nv.compat                --------------------------
	.section	.nv.compat,"",@"SHT_CUDA_COMPAT_INFO"
	.align	4
        /*0000*/ 	.byte	0x02, 0x09, 0x00, 0x00, 0x02, 0x02, 0x01, 0x00, 0x02, 0x05, 0x05, 0x00, 0x03, 0x07, 0x01, 0x01
        /*0010*/ 	.byte	0x02, 0x03, 0x00, 0x00, 0x02, 0x06, 0x01, 0x00, 0x04, 0x0b, 0x08, 0x00, 0x01, 0x00, 0x00, 0x00
        /*0020*/ 	.byte	0x00, 0x00, 0x00, 0x00


//--------------------- .nv.info._Z6renderPfi     --------------------------
	.section	.nv.info._Z6renderPfi,"",@"SHT_CUDA_INFO"
	.sectionflags	@""
	.align	4


	//----- nvinfo : EIATTR_CUDA_API_VERSION
	.align		4
        /*0000*/ 	.byte	0x04, 0x37
        /*0002*/ 	.short	(.L_12 - .L_11)
.L_11:
        /*0004*/ 	.word	0x00000082


	//----- nvinfo : EIATTR_KPARAM_INFO
	.align		4
.L_12:
        /*0008*/ 	.byte	0x04, 0x17
        /*000a*/ 	.short	(.L_14 - .L_13)
.L_13:
        /*000c*/ 	.word	0x00000000
        /*0010*/ 	.short	0x0001
        /*0012*/ 	.short	0x0008
        /*0014*/ 	.byte	0x00, 0xf0, 0x11, 0x00


	//----- nvinfo : EIATTR_KPARAM_INFO
	.align		4
.L_14:
        /*0018*/ 	.byte	0x04, 0x17
        /*001a*/ 	.short	(.L_16 - .L_15)
.L_15:
        /*001c*/ 	.word	0x00000000
        /*0020*/ 	.short	0x0000
        /*0022*/ 	.short	0x0000
        /*0024*/ 	.byte	0x00, 0xf5, 0x21, 0x00


	//----- nvinfo : EIATTR_SPARSE_MMA_MASK
	.align		4
.L_16:
        /*0028*/ 	.byte	0x03, 0x50
        /*002a*/ 	.short	0x0000


	//----- nvinfo : EIATTR_MAXREG_COUNT
	.align		4
        /*002c*/ 	.byte	0x03, 0x1b
        /*002e*/ 	.short	0x00ff


	//----- nvinfo : EIATTR_MERCURY_ISA_VERSION
	.align		4
        /*0030*/ 	.byte	0x03, 0x5f
        /*0032*/ 	.short	0x0101


	//----- nvinfo : EIATTR_VRC_CTA_INIT_COUNT
	.align		4
        /*0034*/ 	.byte	0x02, 0x4a
	.zero		1
	.zero		1


	//----- nvinfo : EIATTR_EXIT_INSTR_OFFSETS
	.align		4
        /*0038*/ 	.byte	0x04, 0x1c
        /*003a*/ 	.short	(.L_18 - .L_17)


	//   ....[0]....
.L_17:
        /*003c*/ 	.word	0x000000b0


	//   ....[1]....
        /*0040*/ 	.word	0x00001bc0


	//   ....[2]....
        /*0044*/ 	.word	0x00001c30


	//----- nvinfo : EIATTR_CRS_STACK_SIZE
	.align		4
.L_18:
        /*0048*/ 	.byte	0x04, 0x1e
        /*004a*/ 	.short	(.L_20 - .L_19)
.L_19:
        /*004c*/ 	.word	0x00000000


	//----- nvinfo : EIATTR_CBANK_PARAM_SIZE
	.align		4
.L_20:
        /*0050*/ 	.byte	0x03, 0x19
        /*0052*/ 	.short	0x000c


	//----- nvinfo : EIATTR_PARAM_CBANK
	.align		4
        /*0054*/ 	.byte	0x04, 0x0a
        /*0056*/ 	.short	(.L_22 - .L_21)
	.align		4
.L_21:
        /*0058*/ 	.word	index@(.nv.constant0._Z6renderPfi)
        /*005c*/ 	.short	0x0380
        /*005e*/ 	.short	0x000c


	//----- nvinfo : EIATTR_SW_WAR
	.align		4
.L_22:
        /*0060*/ 	.byte	0x04, 0x36
        /*0062*/ 	.short	(.L_24 - .L_23)
.L_23:
        /*0064*/ 	.word	0x00000008
.L_24:


//--------------------- .nv.callgraph             --------------------------
	.section	.nv.callgraph,"",@"SHT_CUDA_CALLGRAPH"
	.align	4
	.sectionentsize	8
	.align		4
        /*0000*/ 	.word	0x00000000
	.align		4
        /*0004*/ 	.word	0xffffffff
	.align		4
        /*0008*/ 	.word	0x00000000
	.align		4
        /*000c*/ 	.word	0xfffffffe
	.align		4
        /*0010*/ 	.word	0x00000000
	.align		4
        /*0014*/ 	.word	0xfffffffd
	.align		4
        /*0018*/ 	.word	0x00000000
	.align		4
        /*001c*/ 	.word	0xfffffffc


//--------------------- .nv.constant3             --------------------------
	.section	.nv.constant3,"a",@progbits
	.align	4
.nv.constant3:
	.type		d_spheres,@object
	.size		d_spheres,(.L_0 - d_spheres)
d_spheres:
	.zero		560
.L_0:


//--------------------- .text._Z6renderPfi        --------------------------
	.section	.text._Z6renderPfi,"ax",@progbits
	.align	128
        .global         _Z6renderPfi
        .type           _Z6renderPfi,@function
        .size           _Z6renderPfi,(.L_x_68 - _Z6renderPfi)
        .other          _Z6renderPfi,@"STO_CUDA_ENTRY STV_DEFAULT"
_Z6renderPfi:
.text._Z6renderPfi:
[----:B------:R-:W-:Y:S01]  /*0000*/  LDC R1, c[0x0][0x37c] ;  /* 0x0000df00ff017b82 */ /* 0x000fe20000000800 */
[----:B------:R-:W0:Y:S07]  /*0010*/  S2R R3, SR_TID.Y ;  /* 0x0000000000037919 */ /* 0x000e2e0000002200 */
[----:B------:R-:W1:Y:S01]  /*0020*/  LDC R5, c[0x0][0x360] ;  /* 0x0000d800ff057b82 */ /* 0x000e620000000800 */
[----:B------:R-:W1:Y:S07]  /*0030*/  S2R R0, SR_TID.X ;  /* 0x0000000000007919 */ /* 0x000e6e0000002100 */
[----:B------:R-:W0:Y:S08]  /*0040*/  S2UR UR5, SR_CTAID.Y ;  /* 0x00000000000579c3 */ /* 0x000e300000002600 */
[----:B------:R-:W0:Y:S08]  /*0050*/  LDC R2, c[0x0][0x364] ;  /* 0x0000d900ff027b82 */ /* 0x000e300000000800 */
[----:B------:R-:W1:Y:S01]  /*0060*/  S2UR UR4, SR_CTAID.X ;  /* 0x00000000000479c3 */ /* 0x000e620000002500 */
[----:B0-----:R-:W-:-:S05]  /*0070*/  IMAD R3, R2, UR5, R3 ;  /* 0x0000000502037c24 */ /* 0x001fca000f8e0203 */
[----:B------:R-:W-:Y:S01]  /*0080*/  ISETP.GT.U32.AND P0, PT, R3, 0xf, PT ;  /* 0x0000000f0300780c */ /* 0x000fe20003f04070 */
[----:B-1----:R-:W-:-:S05]  /*0090*/  IMAD R0, R5, UR4, R0 ;  /* 0x0000000405007c24 */ /* 0x002fca000f8e0200 */
[----:B------:R-:W-:-:S13]  /*00a0*/  ISETP.GT.OR P0, PT, R0, 0xf, P0 ;  /* 0x0000000f0000780c */ /* 0x000fda0000704670 */
[----:B------:R-:W-:Y:S05]  /*00b0*/  @P0 EXIT ;  /* 0x000000000000094d */ /* 0x000fea0003800000 */
[----:B------:R-:W0:Y:S01]  /*00c0*/  LDCU UR4, c[0x0][0x388] ;  /* 0x00007100ff0477ac */ /* 0x000e220008000800 */
[----:B------:R-:W-:Y:S01]  /*00d0*/  HFMA2 R12, -RZ, RZ, 0, 0 ;  /* 0x00000000ff0c7431 */ /* 0x000fe200000001ff */
[----:B------:R-:W-:Y:S02]  /*00e0*/  LEA R8, R3, R0, 0x4 ;  /* 0x0000000003087211 */ /* 0x000fe400078e20ff */
[----:B------:R-:W-:Y:S01]  /*00f0*/  MOV R11, 0xffffffff ;  /* 0xffffffff000b7802 */ /* 0x000fe20000000f00 */
[----:B0-----:R-:W-:-:S09]  /*0100*/  UISETP.GE.AND UP0, UPT, UR4, 0x1, UPT ;  /* 0x000000010400788c */ /* 0x001fd2000bf06270 */
[----:B------:R-:W-:Y:S05]  /*0110*/  BRA.U !UP0, `(.L_x_0) ;  /* 0x00000019085c7547 */ /* 0x000fea000b800000 */
[----:B------:R-:W-:Y:S01]  /*0120*/  UISETP.GE.U32.AND UP0, UPT, UR4, 0x4, UPT ;  /* 0x000000040400788c */ /* 0x000fe2000bf06070 */
[----:B------:R-:W-:Y:S01]  /*0130*/  I2FP.F32.S32 R7, R0 ;  /* 0x0000000000077245 */ /* 0x000fe20000201400 */
[----:B------:R-:W-:Y:S01]  /*0140*/  IMAD.MOV.U32 R11, RZ, RZ, -0x1 ;  /* 0xffffffffff0b7424 */ /* 0x000fe200078e00ff */
[----:B------:R-:W-:Y:S01]  /*0150*/  I2FP.F32.U32 R6, R3 ;  /* 0x0000000300067245 */ /* 0x000fe20000201000 */
[----:B------:R-:W-:Y:S01]  /*0160*/  ULOP3.LUT UR5, UR4, 0x3, URZ, 0xc0, !UPT ;  /* 0x0000000304057892 */ /* 0x000fe2000f8ec0ff */
[----:B------:R-:W-:Y:S01]  /*0170*/  MOV R13, 0x509502f9 ;  /* 0x509502f9000d7802 */ /* 0x000fe20000000f00 */
[----:B------:R-:W-:Y:S01]  /*0180*/  FADD R7, R7, -8 ;  /* 0xc100000007077421 */ /* 0x000fe20000000000 */
[----:B------:R-:W-:Y:S01]  /*0190*/  MOV R12, RZ ;  /* 0x000000ff000c7202 */ /* 0x000fe20000000f00 */
[----:B------:R-:W-:Y:S01]  /*01a0*/  FADD R6, R6, -8 ;  /* 0xc100000006067421 */ /* 0x000fe20000000000 */
[----:B------:R-:W-:Y:S01]  /*01b0*/  MOV R9, RZ ;  /* 0x000000ff00097202 */ /* 0x000fe20000000f00 */
[----:B------:R-:W-:Y:S06]  /*01c0*/  BRA.U !UP0, `(.L_x_1) ;  /* 0x0000000d085c7547 */ /* 0x000fec000b800000 */
[----:B------:R-:W-:Y:S01]  /*01d0*/  ULOP3.LUT UR4, UR4, 0x7ffffffc, URZ, 0xc0, !UPT ;  /* 0x7ffffffc04047892 */ /* 0x000fe2000f8ec0ff */
[----:B------:R-:W-:Y:S01]  /*01e0*/  HFMA2 R5, -RZ, RZ, 0, 4.0531158447265625e-06 ;  /* 0x00000044ff057431 */ /* 0x000fe200000001ff */
[----:B------:R-:W-:Y:S01]  /*01f0*/  MOV R13, 0x509502f9 ;  /* 0x509502f9000d7802 */ /* 0x000fe20000000f00 */
[----:B------:R-:W-:Y:S02]  /*0200*/  HFMA2 R12, -RZ, RZ, 0, 0 ;  /* 0x00000000ff0c7431 */ /* 0x000fe400000001ff */
[----:B------:R-:W-:Y:S01]  /*0210*/  IMAD.MOV.U32 R11, RZ, RZ, -0x1 ;  /* 0xffffffffff0b7424 */ /* 0x000fe200078e00ff */
[----:B------:R-:W-:Y:S02]  /*0220*/  MOV R4, RZ ;  /* 0x000000ff00047202 */ /* 0x000fe40000000f00 */
[----:B------:R-:W-:-:S07]  /*0230*/  MOV R9, UR4 ;  /* 0x0000000400097c02 */ /* 0x000fce0008000f00 */
.L_x_30:
[----:B------:R-:W0:Y:S01]  /*0240*/  LDC R0, c[0x3][R5+-0x38] ;  /* 0x00fff20005007b82 */ /* 0x000e220000000800 */
[----:B------:R-:W-:Y:S01]  /*0250*/  BSSY.RECONVERGENT B2, `(.L_x_2) ;  /* 0x000002d000027945 */ /* 0x000fe20003800200 */
[----:B------:R-:W-:-:S06]  /*0260*/  MOV R18, 0x509502f9 ;  /* 0x509502f900127802 */ /* 0x000fcc0000000f00 */
[----:B------:R-:W1:Y:S08]  /*0270*/  LDC R3, c[0x3][R5+-0x34] ;  /* 0x00fff30005037b82 */ /* 0x000e700000000800 */
[----:B------:R-:W2:Y:S01]  /*0280*/  LDC R17, c[0x3][R5+-0x2c] ;  /* 0x00fff50005117b82 */ /* 0x000ea20000000800 */
[----:B0-----:R-:W-:-:S04]  /*0290*/  FADD R0, -R7, R0 ;  /* 0x0000000007007221 */ /* 0x001fc80000000100 */
[----:B------:R-:W-:Y:S01]  /*02a0*/  FMUL R2, R0, R0 ;  /* 0x0000000000027220 */ /* 0x000fe20000400000 */
[----:B-1----:R-:W-:-:S04]  /*02b0*/  FADD R3, -R6, R3 ;  /* 0x0000000306037221 */ /* 0x002fc80000000100 */
[----:B------:R-:W-:Y:S01]  /*02c0*/  FMUL R19, R3, R3 ;  /* 0x0000000303137220 */ /* 0x000fe20000400000 */
[----:B------:R-:W-:Y:S02]  /*02d0*/  IMAD.MOV.U32 R3, RZ, RZ, RZ ;  /* 0x000000ffff037224 */ /* 0x000fe400078e00ff */
[----:B--2---:R-:W-:Y:S01]  /*02e0*/  FMUL R15, R17, R17 ;  /* 0x00000011110f7220 */ /* 0x004fe20000400000 */
[----:B------:R-:W-:-:S05]  /*02f0*/  FADD R0, R2, R19 ;  /* 0x0000001302007221 */ /* 0x000fca0000000000 */
[----:B------:R-:W-:-:S13]  /*0300*/  FSETP.GEU.AND P0, PT, R0, R15, PT ;  /* 0x0000000f0000720b */ /* 0x000fda0003f0e000 */
[----:B------:R-:W-:Y:S05]  /*0310*/  @P0 BRA `(.L_x_3) ;  /* 0x0000000000800947 */ /* 0x000fea0003800000 */
[----:B------:R-:W-:Y:S01]  /*0320*/  FADD R0, R15, -R2 ;  /* 0x800000020f007221 */ /* 0x000fe20000000000 */
[----:B------:R-:W-:Y:S03]  /*0330*/  BSSY.RECONVERGENT B0, `(.L_x_4) ;  /* 0x000000e000007945 */ /* 0x000fe60003800200 */
[----:B------:R-:W-:-:S04]  /*0340*/  FADD R3, -R19, R0 ;  /* 0x0000000013037221 */ /* 0x000fc80000000100 */
[----:B------:R0:W1:Y:S01]  /*0350*/  MUFU.RSQ R0, R3 ;  /* 0x0000000300007308 */ /* 0x0000620000001400 */
[----:B------:R-:W-:-:S04]  /*0360*/  IADD3 R2, PT, PT, R3, -0xd000000, RZ ;  /* 0xf300000003027810 */ /* 0x000fc80007ffe0ff */
[----:B------:R-:W-:-:S13]  /*0370*/  ISETP.GT.U32.AND P0, PT, R2, 0x727fffff, PT ;  /* 0x727fffff0200780c */ /* 0x000fda0003f04070 */
[----:B01----:R-:W-:Y:S05]  /*0380*/  @!P0 BRA `(.L_x_5) ;  /* 0x0000000000108947 */ /* 0x003fea0003800000 */
[----:B------:R-:W-:Y:S02]  /*0390*/  MOV R0, R3 ;  /* 0x0000000300007202 */ /* 0x000fe40000000f00 */
[----:B------:R-:W-:-:S07]  /*03a0*/  MOV R2, 0x3c0 ;  /* 0x000003c000027802 */ /* 0x000fce0000000f00 */
[----:B------:R-:W-:Y:S05]  /*03b0*/  CALL.REL.NOINC `($__internal_0_$__cuda_sm20_sqrt_rn_f32_slowpath) ;  /* 0x0000001800207944 */ /* 0x000fea0003c00000 */
[----:B------:R-:W-:Y:S05]  /*03c0*/  BRA `(.L_x_6) ;  /* 0x0000000000107947 */ /* 0x000fea0003800000 */
.L_x_5:
[----:B------:R-:W-:Y:S01]  /*03d0*/  FMUL.FTZ R18, R3, R0 ;  /* 0x0000000003127220 */ /* 0x000fe20000410000 */
[----:B------:R-:W-:-:S03]  /*03e0*/  FMUL.FTZ R0, R0, 0.5 ;  /* 0x3f00000000007820 */ /* 0x000fc60000410000 */
[----:B------:R-:W-:-:S04]  /*03f0*/  FFMA R3, -R18, R18, R3 ;  /* 0x0000001212037223 */ /* 0x000fc80000000103 */
[----:B------:R-:W-:-:S07]  /*0400*/  FFMA R18, R3, R0, R18 ;  /* 0x0000000003127223 */ /* 0x000fce0000000012 */
.L_x_6:
[----:B------:R-:W-:Y:S05]  /*0410*/  BSYNC.RECONVERGENT B0 ;  /* 0x0000000000007941 */ /* 0x000fea0003800200 */
.L_x_4:
[----:B------:R-:W0:Y:S01]  /*0420*/  MUFU.RCP R0, R17 ;  /* 0x0000001100007308 */ /* 0x000e220000001000 */
[----:B------:R-:W-:Y:S07]  /*0430*/  BSSY.RECONVERGENT B3, `(.L_x_7) ;  /* 0x000000b000037945 */ /* 0x000fee0003800200 */
[----:B------:R-:W1:Y:S01]  /*0440*/  FCHK P0, R18, R17 ;  /* 0x0000001112007302 */ /* 0x000e620000000000 */
[----:B0-----:R-:W-:-:S04]  /*0450*/  FFMA R3, -R17, R0, 1 ;  /* 0x3f80000011037423 */ /* 0x001fc80000000100 */
[----:B------:R-:W-:-:S04]  /*0460*/  FFMA R3, R0, R3, R0 ;  /* 0x0000000300037223 */ /* 0x000fc80000000000 */
[----:B------:R-:W-:-:S04]  /*0470*/  FFMA R0, R3, R18, RZ ;  /* 0x0000001203007223 */ /* 0x000fc800000000ff */
[----:B------:R-:W-:-:S04]  /*0480*/  FFMA R15, -R17, R0, R18 ;  /* 0x00000000110f7223 */ /* 0x000fc80000000112 */
[----:B------:R-:W-:Y:S01]  /*0490*/  FFMA R0, R3, R15, R0 ;  /* 0x0000000f03007223 */ /* 0x000fe20000000000 */
[----:B-1----:R-:W-:Y:S06]  /*04a0*/  @!P0 BRA `(.L_x_8) ;  /* 0x00000000000c8947 */ /* 0x002fec0003800000 */
[----:B------:R-:W-:Y:S02]  /*04b0*/  MOV R0, R17 ;  /* 0x0000001100007202 */ /* 0x000fe40000000f00 */
[----:B------:R-:W-:-:S07]  /*04c0*/  MOV R10, 0x4e0 ;  /* 0x000004e0000a7802 */ /* 0x000fce0000000f00 */
[----:B------:R-:W-:Y:S05]  /*04d0*/  CALL.REL.NOINC `($__internal_1_$__cuda_sm3x_div_rn_noftz_f32_slowpath) ;  /* 0x0000001800307944 */ /* 0x000fea0003c00000 */
.L_x_8:
[----:B------:R-:W-:Y:S05]  /*04e0*/  BSYNC.RECONVERGENT B3 ;  /* 0x0000000000037941 */ /* 0x000fea0003800200 */
.L_x_7:
[----:B------:R-:W0:Y:S01]  /*04f0*/  LDC R15, c[0x3][R5+-0x30] ;  /* 0x00fff400050f7b82 */ /* 0x000e220000000800 */
[----:B------:R-:W-:Y:S01]  /*0500*/  MOV R3, R0 ;  /* 0x0000000000037202 */ /* 0x000fe20000000f00 */
[----:B0-----:R-:W-:-:S07]  /*0510*/  FADD R18, R15, -R18 ;  /* 0x800000120f127221 */ /* 0x001fce0000000000 */
.L_x_3:
[----:B------:R-:W-:Y:S05]  /*0520*/  BSYNC.RECONVERGENT B2 ;  /* 0x0000000000027941 */ /* 0x000fea0003800200 */
.L_x_2:
[----:B------:R-:W0:Y:S01]  /*0530*/  LDC R0, c[0x3][R5+-0x1c] ;  /* 0x00fff90005007b82 */ /* 0x000e220000000800 */
[CC--:B------:R-:W-:Y:S01]  /*0540*/  FSETP.GEU.AND P0, PT, R18.reuse, R13.reuse, PT ;  /* 0x0000000d1200720b */ /* 0x0c0fe20003f0e000 */
[----:B------:R-:W-:Y:S03]  /*0550*/  BSSY.RECONVERGENT B2, `(.L_x_9) ;  /* 0x0000030000027945 */ /* 0x000fe60003800200 */
[----:B------:R-:W-:Y:S01]  /*0560*/  FSEL R12, R3, R12, !P0 ;  /* 0x0000000c030c7208 */ /* 0x000fe20004000000 */
[----:B------:R-:W-:Y:S01]  /*0570*/  HFMA2 R3, -RZ, RZ, 0, 0 ;  /* 0x00000000ff037431 */ /* 0x000fe200000001ff */
[----:B------:R-:W-:Y:S01]  /*0580*/  FSEL R13, R18, R13, !P0 ;  /* 0x0000000d120d7208 */ /* 0x000fe20004000000 */
[----:B------:R-:W1:Y:S01]  /*0590*/  LDC R15, c[0x3][R5+-0x18] ;  /* 0x00fffa00050f7b82 */ /* 0x000e620000000800 */
[----:B------:R-:W-:Y:S01]  /*05a0*/  IMAD.MOV.U32 R18, RZ, RZ, 0x509502f9 ;  /* 0x509502f9ff127424 */ /* 0x000fe200078e00ff */
[----:B------:R-:W-:-:S06]  /*05b0*/  SEL R11, R4, R11, !P0 ;  /* 0x0000000b040b7207 */ /* 0x000fcc0004000000 */
[----:B------:R-:W2:Y:S01]  /*05c0*/  LDC R17, c[0x3][R5+-0x10] ;  /* 0x00fffc0005117b82 */ /* 0x000ea20000000800 */
[----:B0-----:R-:W-:-:S04]  /*05d0*/  FADD R0, -R7, R0 ;  /* 0x0000000007007221 */ /* 0x001fc80000000100 */
[----:B------:R-:W-:Y:S01]  /*05e0*/  FMUL R2, R0, R0 ;  /* 0x0000000000027220 */ /* 0x000fe20000400000 */
[----:B-1----:R-:W-:-:S04]  /*05f0*/  FADD R15, -R6, R15 ;  /* 0x0000000f060f7221 */ /* 0x002fc80000000100 */
[----:B------:R-:W-:Y:S01]  /*0600*/  FMUL R19, R15, R15 ;  /* 0x0000000f0f137220 */ /* 0x000fe20000400000 */
[----:B--2---:R-:W-:-:S03]  /*0610*/  FMUL R15, R17, R17 ;  /* 0x00000011110f7220 */ /* 0x004fc60000400000 */
        /* <DEDUP_REMOVED lines=14> */
.L_x_12:
[----:B------:R-:W-:Y:S01]  /*0700*/  FMUL.FTZ R18, R3, R0 ;  /* 0x0000000003127220 */ /* 0x000fe20000410000 */
[----:B------:R-:W-:-:S03]  /*0710*/  FMUL.FTZ R0, R0, 0.5 ;  /* 0x3f00000000007820 */ /* 0x000fc60000410000 */
[----:B------:R-:W-:-:S04]  /*0720*/  FFMA R3, -R18, R18, R3 ;  /* 0x0000001212037223 */ /* 0x000fc80000000103 */
[----:B------:R-:W-:-:S07]  /*0730*/  FFMA R18, R3, R0, R18 ;  /* 0x0000000003127223 */ /* 0x000fce0000000012 */
.L_x_13:
[----:B------:R-:W-:Y:S05]  /*0740*/  BSYNC.RECONVERGENT B0 ;  /* 0x0000000000007941 */ /* 0x000fea0003800200 */
.L_x_11:
        /* <DEDUP_REMOVED lines=12> */
.L_x_15:
[----:B------:R-:W-:Y:S05]  /*0810*/  BSYNC.RECONVERGENT B3 ;  /* 0x0000000000037941 */ /* 0x000fea0003800200 */
.L_x_14:
[----:B------:R-:W0:Y:S01]  /*0820*/  LDC R15, c[0x3][R5+-0x14] ;  /* 0x00fffb00050f7b82 */ /* 0x000e220000000800 */
[----:B------:R-:W-:Y:S02]  /*0830*/  IMAD.MOV.U32 R3, RZ, RZ, R0 ;  /* 0x000000ffff037224 */ /* 0x000fe400078e0000 */
[----:B0-----:R-:W-:-:S07]  /*0840*/  FADD R18, R15, -R18 ;  /* 0x800000120f127221 */ /* 0x001fce0000000000 */
.L_x_10:
[----:B------:R-:W-:Y:S05]  /*0850*/  BSYNC.RECONVERGENT B2 ;  /* 0x0000000000027941 */ /* 0x000fea0003800200 */
.L_x_9:
[----:B------:R-:W0:Y:S01]  /*0860*/  LDC R0, c[0x3][R5] ;  /* 0x00c0000005007b82 */ /* 0x000e220000000800 */
[CC--:B------:R-:W-:Y:S01]  /*0870*/  FSETP.GEU.AND P0, PT, R18.reuse, R13.reuse, PT ;  /* 0x0000000d1200720b */ /* 0x0c0fe20003f0e000 */
[----:B------:R-:W-:Y:S03]  /*0880*/  BSSY.RECONVERGENT B2, `(.L_x_16) ;  /* 0x0000030000027945 */ /* 0x000fe60003800200 */
[----:B------:R-:W-:Y:S01]  /*0890*/  FSEL R13, R18, R13, !P0 ;  /* 0x0000000d120d7208 */ /* 0x000fe20004000000 */
[----:B------:R-:W-:Y:S01]  /*08a0*/  HFMA2 R18, -RZ, RZ, 36.65625, 4.5359134674072265625e-05 ;  /* 0x509502f9ff127431 */ /* 0x000fe200000001ff */
[----:B------:R-:W-:Y:S01]  /*08b0*/  FSEL R12, R3, R12, !P0 ;  /* 0x0000000c030c7208 */ /* 0x000fe20004000000 */
[----:B------:R-:W1:Y:S01]  /*08c0*/  LDC R15, c[0x3][R5+0x4] ;  /* 0x00c00100050f7b82 */ /* 0x000e620000000800 */
[----:B------:R-:W-:-:S05]  /*08d0*/  MOV R3, RZ ;  /* 0x000000ff00037202 */ /* 0x000fca0000000f00 */
[----:B------:R-:W-:Y:S02]  /*08e0*/  @!P0 IADD3 R11, PT, PT, R4, 0x1, RZ ;  /* 0x00000001040b8810 */ /* 0x000fe40007ffe0ff */
        /* <DEDUP_REMOVED lines=16> */
[----:B------:R-:W-:Y:S01]  /*09f0*/  IMAD.MOV.U32 R0, RZ, RZ, R3 ;  /* 0x000000ffff007224 */ /* 0x000fe200078e0003 */
[----:B------:R-:W-:-:S07]  /*0a00*/  MOV R2, 0xa20 ;  /* 0x00000a2000027802 */ /* 0x000fce0000000f00 */
[----:B------:R-:W-:Y:S05]  /*0a10*/  CALL.REL.NOINC `($__internal_0_$__cuda_sm20_sqrt_rn_f32_slowpath) ;  /* 0x0000001000887944 */ /* 0x000fea0003c00000 */
[----:B------:R-:W-:Y:S05]  /*0a20*/  BRA `(.L_x_20) ;  /* 0x0000000000107947 */ /* 0x000fea0003800000 */
.L_x_19:
[----:B------:R-:W-:Y:S01]  /*0a30*/  FMUL.FTZ R18, R3, R0 ;  /* 0x0000000003127220 */ /* 0x000fe20000410000 */
[----:B------:R-:W-:-:S03]  /*0a40*/  FMUL.FTZ R0, R0, 0.5 ;  /* 0x3f00000000007820 */ /* 0x000fc60000410000 */
[----:B------:R-:W-:-:S04]  /*0a50*/  FFMA R3, -R18, R18, R3 ;  /* 0x0000001212037223 */ /* 0x000fc80000000103 */
[----:B------:R-:W-:-:S07]  /*0a60*/  FFMA R18, R3, R0, R18 ;  /* 0x0000000003127223 */ /* 0x000fce0000000012 */
.L_x_20:
[----:B------:R-:W-:Y:S05]  /*0a70*/  BSYNC.RECONVERGENT B0 ;  /* 0x0000000000007941 */ /* 0x000fea0003800200 */
.L_x_18:
        /* <DEDUP_REMOVED lines=12> */
.L_x_22:
[----:B------:R-:W-:Y:S05]  /*0b40*/  BSYNC.RECONVERGENT B3 ;  /* 0x0000000000037941 */ /* 0x000fea0003800200 */
.L_x_21:
[----:B------:R-:W0:Y:S01]  /*0b50*/  LDC R15, c[0x3][R5+0x8] ;  /* 0x00c00200050f7b82 */ /* 0x000e220000000800 */
[----:B------:R-:W-:Y:S01]  /*0b60*/  MOV R3, R0 ;  /* 0x0000000000037202 */ /* 0x000fe20000000f00 */
[----:B0-----:R-:W-:-:S07]  /*0b70*/  FADD R18, R15, -R18 ;  /* 0x800000120f127221 */ /* 0x001fce0000000000 */
.L_x_17:
[----:B------:R-:W-:Y:S05]  /*0b80*/  BSYNC.RECONVERGENT B2 ;  /* 0x0000000000027941 */ /* 0x000fea0003800200 */
.L_x_16:
[----:B------:R-:W0:Y:S01]  /*0b90*/  LDC R0, c[0x3][R5+0x1c] ;  /* 0x00c0070005007b82 */ /* 0x000e220000000800 */
[CC--:B------:R-:W-:Y:S01]  /*0ba0*/  FSETP.GEU.AND P0, PT, R18.reuse, R13.reuse, PT ;  /* 0x0000000d1200720b */ /* 0x0c0fe20003f0e000 */
[----:B------:R-:W-:Y:S03]  /*0bb0*/  BSSY.RECONVERGENT B2, `(.L_x_23) ;  /* 0x0000030000027945 */ /* 0x000fe60003800200 */
[----:B------:R-:W-:Y:S01]  /*0bc0*/  FSEL R13, R18, R13, !P0 ;  /* 0x0000000d120d7208 */ /* 0x000fe20004000000 */
[----:B------:R-:W-:Y:S01]  /*0bd0*/  HFMA2 R18, -RZ, RZ, 36.65625, 4.5359134674072265625e-05 ;  /* 0x509502f9ff127431 */ /* 0x000fe200000001ff */
[----:B------:R-:W-:Y:S01]  /*0be0*/  FSEL R12, R3, R12, !P0 ;  /* 0x0000000c030c7208 */ /* 0x000fe20004000000 */
[----:B------:R-:W1:Y:S01]  /*0bf0*/  LDC R15, c[0x3][R5+0x20] ;  /* 0x00c00800050f7b82 */ /* 0x000e620000000800 */
[----:B------:R-:W-:-:S05]  /*0c00*/  IMAD.MOV.U32 R3, RZ, RZ, RZ ;  /* 0x000000ffff037224 */ /* 0x000fca00078e00ff */
        /* <DEDUP_REMOVED lines=21> */
.L_x_26:
[----:B------:R-:W-:Y:S01]  /*0d60*/  FMUL.FTZ R18, R3, R0 ;  /* 0x0000000003127220 */ /* 0x000fe20000410000 */
[----:B------:R-:W-:-:S03]  /*0d70*/  FMUL.FTZ R0, R0, 0.5 ;  /* 0x3f00000000007820 */ /* 0x000fc60000410000 */
[----:B------:R-:W-:-:S04]  /*0d80*/  FFMA R3, -R18, R18, R3 ;  /* 0x0000001212037223 */ /* 0x000fc80000000103 */
[----:B------:R-:W-:-:S07]  /*0d90*/  FFMA R18, R3, R0, R18 ;  /* 0x0000000003127223 */ /* 0x000fce0000000012 */
.L_x_27:
[----:B------:R-:W-:Y:S05]  /*0da0*/  BSYNC.RECONVERGENT B0 ;  /* 0x0000000000007941 */ /* 0x000fea0003800200 */
.L_x_25:
        /* <DEDUP_REMOVED lines=12> */
.L_x_29:
[----:B------:R-:W-:Y:S05]  /*0e70*/  BSYNC.RECONVERGENT B3 ;  /* 0x0000000000037941 */ /* 0x000fea0003800200 */
.L_x_28:
[----:B------:R-:W0:Y:S01]  /*0e80*/  LDC R15, c[0x3][R5+0x24] ;  /* 0x00c00900050f7b82 */ /* 0x000e220000000800 */
[----:B------:R-:W-:Y:S01]  /*0e90*/  MOV R3, R0 ;  /* 0x0000000000037202 */ /* 0x000fe20000000f00 */
[----:B0-----:R-:W-:-:S07]  /*0ea0*/  FADD R18, R15, -R18 ;  /* 0x800000120f127221 */ /* 0x001fce0000000000 */
.L_x_24:
[----:B------:R-:W-:Y:S05]  /*0eb0*/  BSYNC.RECONVERGENT B2 ;  /* 0x0000000000027941 */ /* 0x000fea0003800200 */
.L_x_23:
[CC--:B------:R-:W-:Y:S02]  /*0ec0*/  FSETP.GEU.AND P0, PT, R18.reuse, R13.reuse, PT ;  /* 0x0000000d1200720b */ /* 0x0c0fe40003f0e000 */
[----:B------:R-:W-:Y:S02]  /*0ed0*/  IADD3 R5, PT, PT, R5, 0x70, RZ ;  /* 0x0000007005057810 */ /* 0x000fe40007ffe0ff */
[----:B------:R-:W-:Y:S02]  /*0ee0*/  FSEL R13, R18, R13, !P0 ;  /* 0x0000000d120d7208 */ /* 0x000fe40004000000 */
[----:B------:R-:W-:-:S07]  /*0ef0*/  FSEL R12, R3, R12, !P0 ;  /* 0x0000000c030c7208 */ /* 0x000fce0004000000 */
[C---:B------:R-:W-:Y:S01]  /*0f00*/  @!P0 VIADD R11, R4.reuse, 0x3 ;  /* 0x00000003040b8836 */ /* 0x040fe20000000000 */
[----:B------:R-:W-:-:S04]  /*0f10*/  IADD3 R4, PT, PT, R4, 0x4, RZ ;  /* 0x0000000404047810 */ /* 0x000fc80007ffe0ff */
[----:B------:R-:W-:-:S13]  /*0f20*/  ISETP.NE.AND P1, PT, R4, R9, PT ;  /* 0x000000090400720c */ /* 0x000fda0003f25270 */
[----:B------:R-:W-:Y:S05]  /*0f30*/  @P1 BRA `(.L_x_30) ;  /* 0xfffffff000c01947 */ /* 0x000fea000383ffff */
.L_x_1:
[----:B------:R-:W-:-:S09]  /*0f40*/  UISETP.NE.AND UP0, UPT, UR5, URZ, UPT ;  /* 0x000000ff0500728c */ /* 0x000fd2000bf05270 */
[----:B------:R-:W-:Y:S05]  /*0f50*/  BRA.U !UP0, `(.L_x_0) ;  /* 0x0000000908cc7547 */ /* 0x000fea000b800000 */
[----:B------:R-:W-:-:S09]  /*0f60*/  UISETP.NE.AND UP0, UPT, UR5, 0x1, UPT ;  /* 0x000000010500788c */ /* 0x000fd2000bf05270 */
[----:B------:R-:W-:Y:S05]  /*0f70*/  BRA.U !UP0, `(.L_x_31) ;  /* 0x0000000508d87547 */ /* 0x000fea000b800000 */
[----:B------:R-:W-:Y:S01]  /*0f80*/  IMAD R0, R9, 0x1c, RZ ;  /* 0x0000001c09007824 */ /* 0x000fe200078e02ff */
[----:B------:R-:W-:Y:S01]  /*0f90*/  BSSY.RECONVERGENT B2, `(.L_x_32) ;  /* 0x0000032000027945 */ /* 0x000fe20003800200 */
[----:B------:R-:W-:Y:S02]  /*0fa0*/  HFMA2 R4, -RZ, RZ, 36.65625, 4.5359134674072265625e-05 ;  /* 0x509502f9ff047431 */ /* 0x000fe400000001ff */
[----:B------:R-:W0:Y:S08]  /*0fb0*/  LDC R2, c[0x3][R0+0xc] ;  /* 0x00c0030000027b82 */ /* 0x000e300000000800 */
[----:B------:R-:W1:Y:S08]  /*0fc0*/  LDC R3, c[0x3][R0+0x10] ;  /* 0x00c0040000037b82 */ /* 0x000e700000000800 */
[----:B------:R-:W2:Y:S01]  /*0fd0*/  LDC R5, c[0x3][R0+0x18] ;  /* 0x00c0060000057b82 */ /* 0x000ea20000000800 */
[----:B0-----:R-:W-:-:S04]  /*0fe0*/  FADD R2, -R7, R2 ;  /* 0x0000000207027221 */ /* 0x001fc80000000100 */
[----:B------:R-:W-:Y:S01]  /*0ff0*/  FMUL R10, R2, R2 ;  /* 0x00000002020a7220 */ /* 0x000fe20000400000 */
[----:B-1----:R-:W-:-:S04]  /*1000*/  FADD R3, -R6, R3 ;  /* 0x0000000306037221 */ /* 0x002fc80000000100 */
[----:B------:R-:W-:Y:S01]  /*1010*/  FMUL R17, R3, R3 ;  /* 0x0000000303117220 */ /* 0x000fe20000400000 */
[----:B------:R-:W-:Y:S01]  /*1020*/  MOV R3, RZ ;  /* 0x000000ff00037202 */ /* 0x000fe20000000f00 */
[----:B--2---:R-:W-:Y:S02]  /*1030*/  FMUL R15, R5, R5 ;  /* 0x00000005050f7220 */ /* 0x004fe40000400000 */
[----:B------:R-:W-:-:S05]  /*1040*/  FADD R2, R10, R17 ;  /* 0x000000110a027221 */ /* 0x000fca0000000000 */
[----:B------:R-:W-:-:S13]  /*1050*/  FSETP.GEU.AND P0, PT, R2, R15, PT ;  /* 0x0000000f0200720b */ /* 0x000fda0003f0e000 */
[----:B------:R-:W-:Y:S05]  /*1060*/  @P0 BRA `(.L_x_33) ;  /* 0x0000000000900947 */ /* 0x000fea0003800000 */
[----:B------:R-:W-:Y:S01]  /*1070*/  FADD R0, R15, -R10 ;  /* 0x8000000a0f007221 */ /* 0x000fe20000000000 */
[----:B------:R-:W-:Y:S03]  /*1080*/  BSSY.RECONVERGENT B0, `(.L_x_34) ;  /* 0x000000f000007945 */ /* 0x000fe60003800200 */
[----:B------:R-:W-:-:S04]  /*1090*/  FADD R3, -R17, R0 ;  /* 0x0000000011037221 */ /* 0x000fc80000000100 */
[----:B------:R-:W-:Y:S01]  /*10a0*/  VIADD R2, R3, 0xf3000000 ;  /* 0xf300000003027836 */ /* 0x000fe20000000000 */
[----:B------:R0:W1:Y:S04]  /*10b0*/  MUFU.RSQ R0, R3 ;  /* 0x0000000300007308 */ /* 0x0000680000001400 */
[----:B------:R-:W-:-:S13]  /*10c0*/  ISETP.GT.U32.AND P0, PT, R2, 0x727fffff, PT ;  /* 0x727fffff0200780c */ /* 0x000fda0003f04070 */
[----:B01----:R-:W-:Y:S05]  /*10d0*/  @!P0 BRA `(.L_x_35) ;  /* 0x0000000000148947 */ /* 0x003fea0003800000 */
[----:B------:R-:W-:Y:S02]  /*10e0*/  MOV R0, R3 ;  /* 0x0000000300007202 */ /* 0x000fe40000000f00 */
[----:B------:R-:W-:-:S07]  /*10f0*/  MOV R2, 0x1110 ;  /* 0x0000111000027802 */ /* 0x000fce0000000f00 */
[----:B------:R-:W-:Y:S05]  /*1100*/  CALL.REL.NOINC `($__internal_0_$__cuda_sm20_sqrt_rn_f32_slowpath) ;  /* 0x0000000800cc7944 */ /* 0x000fea0003c00000 */
[----:B------:R-:W-:Y:S01]  /*1110*/  MOV R4, R18 ;  /* 0x0000001200047202 */ /* 0x000fe20000000f00 */
[----:B------:R-:W-:Y:S06]  /*1120*/  BRA `(.L_x_36) ;  /* 0x0000000000107947 */ /* 0x000fec0003800000 */
.L_x_35:
[----:B------:R-:W-:Y:S01]  /*1130*/  FMUL.FTZ R4, R3, R0 ;  /* 0x0000000003047220 */ /* 0x000fe20000410000 */
[----:B------:R-:W-:-:S03]  /*1140*/  FMUL.FTZ R0, R0, 0.5 ;  /* 0x3f00000000007820 */ /* 0x000fc60000410000 */
[----:B------:R-:W-:-:S04]  /*1150*/  FFMA R3, -R4, R4, R3 ;  /* 0x0000000404037223 */ /* 0x000fc80000000103 */
[----:B------:R-:W-:-:S07]  /*1160*/  FFMA R4, R3, R0, R4 ;  /* 0x0000000003047223 */ /* 0x000fce0000000004 */
.L_x_36:
[----:B------:R-:W-:Y:S05]  /*1170*/  BSYNC.RECONVERGENT B0 ;  /* 0x0000000000007941 */ /* 0x000fea0003800200 */
.L_x_34:
        /* <DEDUP_REMOVED lines=10> */
[----:B------:R-:W-:Y:S02]  /*1220*/  MOV R18, R4 ;  /* 0x0000000400127202 */ /* 0x000fe40000000f00 */
[----:B------:R-:W-:-:S07]  /*1230*/  MOV R10, 0x1250 ;  /* 0x00001250000a7802 */ /* 0x000fce0000000f00 */
[----:B------:R-:W-:Y:S05]  /*1240*/  CALL.REL.NOINC `($__internal_1_$__cuda_sm3x_div_rn_noftz_f32_slowpath) ;  /* 0x0000000800d47944 */ /* 0x000fea0003c00000 */
.L_x_38:
[----:B------:R-:W-:Y:S05]  /*1250*/  BSYNC.RECONVERGENT B3 ;  /* 0x0000000000037941 */ /* 0x000fea0003800200 */
.L_x_37:
[----:B------:R-:W-:Y:S01]  /*1260*/  IMAD.MOV.U32 R2, RZ, RZ, 0x14 ;  /* 0x00000014ff027424 */ /* 0x000fe200078e00ff */
[----:B------:R-:W-:-:S03]  /*1270*/  MOV R3, R0 ;  /* 0x0000000000037202 */ /* 0x000fc60000000f00 */
[----:B------:R-:W-:-:S04]  /*1280*/  IMAD R2, R9, 0x1c, R2 ;  /* 0x0000001c09027824 */ /* 0x000fc800078e0202 */
[----:B------:R-:W0:Y:S02]  /*1290*/  LDC R5, c[0x3][R2] ;  /* 0x00c0000002057b82 */ /* 0x000e240000000800 */
[----:B0-----:R-:W-:-:S07]  /*12a0*/  FADD R4, R5, -R4 ;  /* 0x8000000405047221 */ /* 0x001fce0000000000 */
.L_x_33:
[----:B------:R-:W-:Y:S05]  /*12b0*/  BSYNC.RECONVERGENT B2 ;  /* 0x0000000000027941 */ /* 0x000fea0003800200 */
.L_x_32:
[----:B------:R-:W-:Y:S01]  /*12c0*/  HFMA2 R0, -RZ, RZ, 0, 2.384185791015625e-06 ;  /* 0x00000028ff007431 */ /* 0x000fe200000001ff */
[----:B------:R-:W-:Y:S01]  /*12d0*/  MOV R10, 0x2c ;  /* 0x0000002c000a7802 */ /* 0x000fe20000000f00 */
[----:B------:R-:W-:Y:S01]  /*12e0*/  HFMA2 R2, -RZ, RZ, 0, 3.0994415283203125e-06 ;  /* 0x00000034ff027431 */ /* 0x000fe200000001ff */
[CC--:B------:R-:W-:Y:S01]  /*12f0*/  FSETP.GEU.AND P0, PT, R4.reuse, R13.reuse, PT ;  /* 0x0000000d0400720b */ /* 0x0c0fe20003f0e000 */
[----:B------:R-:W-:Y:S02]  /*1300*/  BSSY.RECONVERGENT B2, `(.L_x_39) ;  /* 0x0000038000027945 */ /* 0x000fe40003800200 */
[----:B------:R-:W-:Y:S01]  /*1310*/  IMAD R10, R9, 0x1c, R10 ;  /* 0x0000001c090a7824 */ /* 0x000fe200078e020a */
[----:B------:R-:W-:Y:S01]  /*1320*/  FSEL R13, R4, R13, !P0 ;  /* 0x0000000d040d7208 */ /* 0x000fe20004000000 */
[----:B------:R-:W-:Y:S01]  /*1330*/  HFMA2 R4, -RZ, RZ, 36.65625, 4.5359134674072265625e-05 ;  /* 0x509502f9ff047431 */ /* 0x000fe200000001ff */
[----:B------:R-:W-:Y:S01]  /*1340*/  FSEL R12, R3, R12, !P0 ;  /* 0x0000000c030c7208 */ /* 0x000fe20004000000 */
[C---:B------:R-:W-:Y:S01]  /*1350*/  IMAD R0, R9.reuse, 0x1c, R0 ;  /* 0x0000001c09007824 */ /* 0x040fe200078e0200 */
[----:B------:R-:W0:Y:S01]  /*1360*/  LDC R15, c[0x3][R10] ;  /* 0x00c000000a0f7b82 */ /* 0x000e220000000800 */
[C---:B------:R-:W-:Y:S01]  /*1370*/  IMAD R5, R9.reuse, 0x1c, R2 ;  /* 0x0000001c09057824 */ /* 0x040fe200078e0202 */
[----:B------:R-:W-:Y:S01]  /*1380*/  SEL R11, R9, R11, !P0 ;  /* 0x0000000b090b7207 */ /* 0x000fe20004000000 */
[----:B------:R-:W-:-:S05]  /*1390*/  IMAD.MOV.U32 R3, RZ, RZ, RZ ;  /* 0x000000ffff037224 */ /* 0x000fca00078e00ff */
[----:B------:R-:W1:Y:S08]  /*13a0*/  LDC R0, c[0x3][R0] ;  /* 0x00c0000000007b82 */ /* 0x000e700000000800 */
        /* <DEDUP_REMOVED lines=19> */
[----:B------:R-:W-:Y:S01]  /*14e0*/  MOV R4, R18 ;  /* 0x0000001200047202 */ /* 0x000fe20000000f00 */
[----:B------:R-:W-:Y:S06]  /*14f0*/  BRA `(.L_x_43) ;  /* 0x0000000000107947 */ /* 0x000fec0003800000 */
.L_x_42:
[----:B------:R-:W-:Y:S01]  /*1500*/  FMUL.FTZ R4, R3, R0 ;  /* 0x0000000003047220 */ /* 0x000fe20000410000 */
[----:B------:R-:W-:-:S03]  /*1510*/  FMUL.FTZ R0, R0, 0.5 ;  /* 0x3f00000000007820 */ /* 0x000fc60000410000 */
[----:B------:R-:W-:-:S04]  /*1520*/  FFMA R3, -R4, R4, R3 ;  /* 0x0000000404037223 */ /* 0x000fc80000000103 */
[----:B------:R-:W-:-:S07]  /*1530*/  FFMA R4, R3, R0, R4 ;  /* 0x0000000003047223 */ /* 0x000fce0000000004 */
.L_x_43:
[----:B------:R-:W-:Y:S05]  /*1540*/  BSYNC.RECONVERGENT B0 ;  /* 0x0000000000007941 */ /* 0x000fea0003800200 */
.L_x_41:
        /* <DEDUP_REMOVED lines=13> */
.L_x_45:
[----:B------:R-:W-:Y:S05]  /*1620*/  BSYNC.RECONVERGENT B3 ;  /* 0x0000000000037941 */ /* 0x000fea0003800200 */
.L_x_44:
[----:B------:R-:W-:Y:S01]  /*1630*/  IMAD.MOV.U32 R2, RZ, RZ, 0x30 ;  /* 0x00000030ff027424 */ /* 0x000fe200078e00ff */
[----:B------:R-:W-:-:S03]  /*1640*/  MOV R3, R0 ;  /* 0x0000000000037202 */ /* 0x000fc60000000f00 */
[----:B------:R-:W-:-:S04]  /*1650*/  IMAD R2, R9, 0x1c, R2 ;  /* 0x0000001c09027824 */ /* 0x000fc800078e0202 */
[----:B------:R-:W0:Y:S02]  /*1660*/  LDC R5, c[0x3][R2] ;  /* 0x00c0000002057b82 */ /* 0x000e240000000800 */
[----:B0-----:R-:W-:-:S07]  /*1670*/  FADD R4, R5, -R4 ;  /* 0x8000000405047221 */ /* 0x001fce0000000000 */
.L_x_40:
[----:B------:R-:W-:Y:S05]  /*1680*/  BSYNC.RECONVERGENT B2 ;  /* 0x0000000000027941 */ /* 0x000fea0003800200 */
.L_x_39:
[----:B------:R-:W-:-:S04]  /*1690*/  FSETP.GEU.AND P0, PT, R4, R13, PT ;  /* 0x0000000d0400720b */ /* 0x000fc80003f0e000 */
[----:B------:R-:W-:Y:S02]  /*16a0*/  FSEL R13, R4, R13, !P0 ;  /* 0x0000000d040d7208 */ /* 0x000fe40004000000 */
[----:B------:R-:W-:-:S07]  /*16b0*/  FSEL R12, R3, R12, !P0 ;  /* 0x0000000c030c7208 */ /* 0x000fce0004000000 */
[C---:B------:R-:W-:Y:S02]  /*16c0*/  @!P0 IADD3 R11, PT, PT, R9.reuse, 0x1, RZ ;  /* 0x00000001090b8810 */ /* 0x040fe40007ffe0ff */
[----:B------:R-:W-:-:S07]  /*16d0*/  IADD3 R9, PT, PT, R9, 0x2, RZ ;  /* 0x0000000209097810 */ /* 0x000fce0007ffe0ff */
.L_x_31:
[----:B------:R-:W0:Y:S02]  /*16e0*/  LDCU UR4, c[0x0][0x388] ;  /* 0x00007100ff0477ac */ /* 0x000e240008000800 */
[----:B0-----:R-:W-:-:S04]  /*16f0*/  ULOP3.LUT UR4, UR4, 0x1, URZ, 0xc0, !UPT ;  /* 0x0000000104047892 */ /* 0x001fc8000f8ec0ff */
[----:B------:R-:W-:-:S09]  /*1700*/  UISETP.NE.U32.AND UP0, UPT, UR4, 0x1, UPT ;  /* 0x000000010400788c */ /* 0x000fd2000bf05070 */
[----:B------:R-:W-:Y:S05]  /*1710*/  BRA.U UP0, `(.L_x_0) ;  /* 0x0000000100dc7547 */ /* 0x000fea000b800000 */
[----:B------:R-:W-:Y:S01]  /*1720*/  IMAD R0, R9, 0x1c, RZ ;  /* 0x0000001c09007824 */ /* 0x000fe200078e02ff */
[----:B------:R-:W-:Y:S01]  /*1730*/  BSSY.RECONVERGENT B2, `(.L_x_46) ;  /* 0x0000032000027945 */ /* 0x000fe20003800200 */
[----:B------:R-:W-:Y:S02]  /*1740*/  HFMA2 R4, -RZ, RZ, 36.65625, 4.5359134674072265625e-05 ;  /* 0x509502f9ff047431 */ /* 0x000fe400000001ff */
[----:B------:R-:W0:Y:S08]  /*1750*/  LDC R2, c[0x3][R0+0xc] ;  /* 0x00c0030000027b82 */ /* 0x000e300000000800 */
[----:B------:R-:W1:Y:S08]  /*1760*/  LDC R3, c[0x3][R0+0x10] ;  /* 0x00c0040000037b82 */ /* 0x000e700000000800 */
[----:B------:R-:W2:Y:S01]  /*1770*/  LDC R5, c[0x3][R0+0x18] ;  /* 0x00c0060000057b82 */ /* 0x000ea20000000800 */
[----:B0-----:R-:W-:Y:S01]  /*1780*/  FADD R2, -R7, R2 ;  /* 0x0000000207027221 */ /* 0x001fe20000000100 */
[----:B-1----:R-:W-:-:S03]  /*1790*/  FADD R3, -R6, R3 ;  /* 0x0000000306037221 */ /* 0x002fc60000000100 */
[----:B------:R-:W-:Y:S01]  /*17a0*/  FMUL R6, R2, R2 ;  /* 0x0000000202067220 */ /* 0x000fe20000400000 */
        /* <DEDUP_REMOVED lines=18> */
.L_x_49:
[----:B------:R-:W-:Y:S01]  /*18d0*/  FMUL.FTZ R4, R3, R0 ;  /* 0x0000000003047220 */ /* 0x000fe20000410000 */
[----:B------:R-:W-:-:S03]  /*18e0*/  FMUL.FTZ R0, R0, 0.5 ;  /* 0x3f00000000007820 */ /* 0x000fc60000410000 */
[----:B------:R-:W-:-:S04]  /*18f0*/  FFMA R3, -R4, R4, R3 ;  /* 0x0000000404037223 */ /* 0x000fc80000000103 */
[----:B------:R-:W-:-:S07]  /*1900*/  FFMA R4, R3, R0, R4 ;  /* 0x0000000003047223 */ /* 0x000fce0000000004 */
.L_x_50:
[----:B------:R-:W-:Y:S05]  /*1910*/  BSYNC.RECONVERGENT B0 ;  /* 0x0000000000007941 */ /* 0x000fea0003800200 */
.L_x_48:
        /* <DEDUP_REMOVED lines=13> */
.L_x_52:
[----:B------:R-:W-:Y:S05]  /*19f0*/  BSYNC.RECONVERGENT B3 ;  /* 0x0000000000037941 */ /* 0x000fea0003800200 */
.L_x_51:
[----:B------:R-:W-:Y:S02]  /*1a00*/  HFMA2 R2, -RZ, RZ, 0, 1.1920928955078125e-06 ;  /* 0x00000014ff027431 */ /* 0x000fe400000001ff */
[----:B------:R-:W-:-:S03]  /*1a10*/  IMAD.MOV.U32 R3, RZ, RZ, R0 ;  /* 0x000000ffff037224 */ /* 0x000fc600078e0000 */
[----:B------:R-:W-:-:S04]  /*1a20*/  IMAD R2, R9, 0x1c, R2 ;  /* 0x0000001c09027824 */ /* 0x000fc800078e0202 */
[----:B------:R-:W0:Y:S02]  /*1a30*/  LDC R5, c[0x3][R2] ;  /* 0x00c0000002057b82 */ /* 0x000e240000000800 */
[----:B0-----:R-:W-:-:S07]  /*1a40*/  FADD R4, R5, -R4 ;  /* 0x8000000405047221 */ /* 0x001fce0000000000 */
.L_x_47:
[----:B------:R-:W-:Y:S05]  /*1a50*/  BSYNC.RECONVERGENT B2 ;  /* 0x0000000000027941 */ /* 0x000fea0003800200 */
.L_x_46:
[----:B------:R-:W-:-:S04]  /*1a60*/  FSETP.GEU.AND P0, PT, R4, R13, PT ;  /* 0x0000000d0400720b */ /* 0x000fc80003f0e000 */
[----:B------:R-:W-:Y:S02]  /*1a70*/  SEL R11, R9, R11, !P0 ;  /* 0x0000000b090b7207 */ /* 0x000fe40004000000 */
[----:B------:R-:W-:-:S07]  /*1a80*/  FSEL R12, R3, R12, !P0 ;  /* 0x0000000c030c7208 */ /* 0x000fce0004000000 */
.L_x_0:
[----:B------:R-:W-:Y:S01]  /*1a90*/  ISETP.GE.AND P0, PT, R11, RZ, PT ;  /* 0x000000ff0b00720c */ /* 0x000fe20003f06270 */
[----:B------:R-:W0:-:S12]  /*1aa0*/  LDCU.64 UR4, c[0x0][0x358] ;  /* 0x00006b00ff0477ac */ /* 0x000e180008000a00 */
[----:B------:R-:W-:Y:S05]  /*1ab0*/  @!P0 BRA `(.L_x_53) ;  /* 0x0000000000448947 */ /* 0x000fea0003800000 */
[----:B------:R-:W-:Y:S01]  /*1ac0*/  IMAD R11, R11, 0x1c, RZ ;  /* 0x0000001c0b0b7824 */ /* 0x000fe200078e02ff */
[----:B------:R-:W1:Y:S01]  /*1ad0*/  LDC.64 R2, c[0x0][0x380] ;  /* 0x0000e000ff027b82 */ /* 0x000e620000000a00 */
[----:B------:R-:W-:-:S07]  /*1ae0*/  IMAD R13, R8, 0x9, RZ ;  /* 0x00000009080d7824 */ /* 0x000fce00078e02ff */
[----:B------:R-:W2:Y:S08]  /*1af0*/  LDC R5, c[0x3][R11] ;  /* 0x00c000000b057b82 */ /* 0x000eb00000000800 */
[----:B------:R-:W3:Y:S08]  /*1b00*/  LDC R7, c[0x3][R11+0x4] ;  /* 0x00c001000b077b82 */ /* 0x000ef00000000800 */
[----:B------:R-:W4:Y:S01]  /*1b10*/  LDC R9, c[0x3][R11+0x8] ;  /* 0x00c002000b097b82 */ /* 0x000f220000000800 */
[----:B-1----:R-:W-:-:S04]  /*1b20*/  IMAD.WIDE R2, R13, 0x4, R2 ;  /* 0x000000040d027825 */ /* 0x002fc800078e0202 */
[----:B--2---:R-:W-:-:S04]  /*1b30*/  FMUL R5, R5, R12 ;  /* 0x0000000c05057220 */ /* 0x004fc80000400000 */
[----:B------:R-:W-:Y:S01]  /*1b40*/  FMUL R5, R5, 255 ;  /* 0x437f000005057820 */ /* 0x000fe20000400000 */
[----:B---3--:R-:W-:-:S04]  /*1b50*/  FMUL R7, R7, R12 ;  /* 0x0000000c07077220 */ /* 0x008fc80000400000 */
[----:B0-----:R-:W-:Y:S01]  /*1b60*/  STG.E desc[UR4][R2.64], R5 ;  /* 0x0000000502007986 */ /* 0x001fe2000c101904 */
[----:B------:R-:W-:Y:S01]  /*1b70*/  FMUL R7, R7, 255 ;  /* 0x437f000007077820 */ /* 0x000fe20000400000 */
[----:B----4-:R-:W-:-:S04]  /*1b80*/  FMUL R9, R9, R12 ;  /* 0x0000000c09097220 */ /* 0x010fc80000400000 */
[----:B------:R-:W-:Y:S01]  /*1b90*/  STG.E desc[UR4][R2.64+0x4], R7 ;  /* 0x0000040702007986 */ /* 0x000fe2000c101904 */
[----:B------:R-:W-:-:S05]  /*1ba0*/  FMUL R9, R9, 255 ;  /* 0x437f000009097820 */ /* 0x000fca0000400000 */
[----:B------:R-:W-:Y:S01]  /*1bb0*/  STG.E desc[UR4][R2.64+0x8], R9 ;  /* 0x0000080902007986 */ /* 0x000fe2000c101904 */
[----:B------:R-:W-:Y:S05]  /*1bc0*/  EXIT ;  /* 0x000000000000794d */ /* 0x000fea0003800000 */
.L_x_53:
[----:B------:R-:W1:Y:S01]  /*1bd0*/  LDC.64 R2, c[0x0][0x380] ;  /* 0x0000e000ff027b82 */ /* 0x000e620000000a00 */
[----:B------:R-:W-:-:S04]  /*1be0*/  IMAD R5, R8, 0x9, RZ ;  /* 0x0000000908057824 */ /* 0x000fc800078e02ff */
[----:B-1----:R-:W-:-:S05]  /*1bf0*/  IMAD.WIDE R2, R5, 0x4, R2 ;  /* 0x0000000405027825 */ /* 0x002fca00078e0202 */
[----:B0-----:R-:W-:Y:S04]  /*1c00*/  STG.E desc[UR4][R2.64], RZ ;  /* 0x000000ff02007986 */ /* 0x001fe8000c101904 */
[----:B------:R-:W-:Y:S04]  /*1c10*/  STG.E desc[UR4][R2.64+0x4], RZ ;  /* 0x000004ff02007986 */ /* 0x000fe8000c101904 */
[----:B------:R-:W-:Y:S01]  /*1c20*/  STG.E desc[UR4][R2.64+0x8], RZ ;  /* 0x000008ff02007986 */ /* 0x000fe2000c101904 */
[----:B------:R-:W-:Y:S05]  /*1c30*/  EXIT ;  /* 0x000000000000794d */ /* 0x000fea0003800000 */
        .weak           $__internal_0_$__cuda_sm20_sqrt_rn_f32_slowpath
        .type           $__internal_0_$__cuda_sm20_sqrt_rn_f32_slowpath,@function
        .size           $__internal_0_$__cuda_sm20_sqrt_rn_f32_slowpath,($__internal_1_$__cuda_sm3x_div_rn_noftz_f32_slowpath - $__internal_0_$__cuda_sm20_sqrt_rn_f32_slowpath)
$__internal_0_$__cuda_sm20_sqrt_rn_f32_slowpath:
[----:B------:R-:W-:-:S13]  /*1c40*/  LOP3.LUT P0, RZ, R0, 0x7fffffff, RZ, 0xc0, !PT ;  /* 0x7fffffff00ff7812 */ /* 0x000fda000780c0ff */
[----:B------:R-:W-:Y:S01]  /*1c50*/  @!P0 MOV R14, R0 ;  /* 0x00000000000e8202 */ /* 0x000fe20000000f00 */
[----:B------:R-:W-:Y:S06]  /*1c60*/  @!P0 BRA `(.L_x_54) ;  /* 0x0000000000408947 */ /* 0x000fec0003800000 */
[----:B------:R-:W-:-:S13]  /*1c70*/  FSETP.GEU.FTZ.AND P0, PT, R0, RZ, PT ;  /* 0x000000ff0000720b */ /* 0x000fda0003f1e000 */
[----:B------:R-:W-:Y:S01]  /*1c80*/  @!P0 MOV R14, 0x7fffffff ;  /* 0x7fffffff000e8802 */ /* 0x000fe20000000f00 */
[----:B------:R-:W-:Y:S06]  /*1c90*/  @!P0 BRA `(.L_x_54) ;  /* 0x0000000000348947 */ /* 0x000fec0003800000 */
[----:B------:R-:W-:-:S13]  /*1ca0*/  FSETP.GTU.FTZ.AND P0, PT, |R0|, +INF , PT ;  /* 0x7f8000000000780b */ /* 0x000fda0003f1c200 */
[----:B------:R-:W-:Y:S01]  /*1cb0*/  @P0 FADD.FTZ R14, R0, 1 ;  /* 0x3f800000000e0421 */ /* 0x000fe20000010000 */
[----:B------:R-:W-:Y:S06]  /*1cc0*/  @P0 BRA `(.L_x_54) ;  /* 0x0000000000280947 */ /* 0x000fec0003800000 */
[----:B------:R-:W-:-:S13]  /*1cd0*/  FSETP.NEU.FTZ.AND P0, PT, |R0|, +INF , PT ;  /* 0x7f8000000000780b */ /* 0x000fda0003f1d200 */
[----:B------:R-:W-:-:S04]  /*1ce0*/  @P0 FFMA R16, R0, 1.84467440737095516160e+19, RZ ;  /* 0x5f80000000100823 */ /* 0x000fc800000000ff */
[----:B------:R-:W0:Y:S02]  /*1cf0*/  @P0 MUFU.RSQ R15, R16 ;  /* 0x00000010000f0308 */ /* 0x000e240000001400 */
[----:B0-----:R-:W-:Y:S01]  /*1d00*/  @P0 FMUL.FTZ R3, R16, R15 ;  /* 0x0000000f10030220 */ /* 0x001fe20000410000 */
[----:B------:R-:W-:-:S03]  /*1d10*/  @P0 FMUL.FTZ R10, R15, 0.5 ;  /* 0x3f0000000f0a0820 */ /* 0x000fc60000410000 */
[----:B------:R-:W-:-:S04]  /*1d20*/  @P0 FADD.FTZ R14, -R3, -RZ ;  /* 0x800000ff030e0221 */ /* 0x000fc80000010100 */
[----:B------:R-:W-:Y:S01]  /*1d30*/  @P0 FFMA R18, R3, R14, R16 ;  /* 0x0000000e03120223 */ /* 0x000fe20000000010 */
[----:B------:R-:W-:-:S03]  /*1d40*/  @!P0 MOV R14, R0 ;  /* 0x00000000000e8202 */ /* 0x000fc60000000f00 */
[----:B------:R-:W-:-:S04]  /*1d50*/  @P0 FFMA R10, R18, R10, R3 ;  /* 0x0000000a120a0223 */ /* 0x000fc80000000003 */
[----:B------:R-:W-:-:S07]  /*1d60*/  @P0 FMUL.FTZ R14, R10, 2.3283064365386962891e-10 ;  /* 0x2f8000000a0e0820 */ /* 0x000fce0000410000 */
.L_x_54:
[----:B------:R-:W-:Y:S01]  /*1d70*/  HFMA2 R3, -RZ, RZ, 0, 0 ;  /* 0x00000000ff037431 */ /* 0x000fe200000001ff */
[----:B------:R-:W-:-:S03]  /*1d80*/  MOV R18, R14 ;  /* 0x0000000e00127202 */ /* 0x000fc60000000f00 */
[----:B------:R-:W-:Y:S05]  /*1d90*/  RET.REL.NODEC R2 `(_Z6renderPfi) ;  /* 0xffffffe002987950 */ /* 0x000fea0003c3ffff */
        .weak           $__internal_1_$__cuda_sm3x_div_rn_noftz_f32_slowpath
        .type           $__internal_1_$__cuda_sm3x_div_rn_noftz_f32_slowpath,@function
        .size           $__internal_1_$__cuda_sm3x_div_rn_noftz_f32_slowpath,(.L_x_68 - $__internal_1_$__cuda_sm3x_div_rn_noftz_f32_slowpath)
$__internal_1_$__cuda_sm3x_div_rn_noftz_f32_slowpath:
[----:B------:R-:W-:Y:S01]  /*1da0*/  SHF.R.U32.HI R3, RZ, 0x17, R0 ;  /* 0x00000017ff037819 */ /* 0x000fe20000011600 */
[----:B------:R-:W-:Y:S01]  /*1db0*/  BSSY.RECONVERGENT B0, `(.L_x_55) ;  /* 0x0000063000007945 */ /* 0x000fe20003800200 */
[----:B------:R-:W-:Y:S02]  /*1dc0*/  SHF.R.U32.HI R14, RZ, 0x17, R18 ;  /* 0x00000017ff0e7819 */ /* 0x000fe40000011612 */
[----:B------:R-:W-:Y:S02]  /*1dd0*/  LOP3.LUT R3, R3, 0xff, RZ, 0xc0, !PT ;  /* 0x000000ff03037812 */ /* 0x000fe400078ec0ff */
[----:B------:R-:W-:Y:S02]  /*1de0*/  LOP3.LUT R14, R14, 0xff, RZ, 0xc0, !PT ;  /* 0x000000ff0e0e7812 */ /* 0x000fe400078ec0ff */
[----:B------:R-:W-:Y:S01]  /*1df0*/  MOV R17, R18 ;  /* 0x0000001200117202 */ /* 0x000fe20000000f00 */
[----:B------:R-:W-:Y:S01]  /*1e00*/  VIADD R15, R3, 0xffffffff ;  /* 0xffffffff030f7836 */ /* 0x000fe20000000000 */
[----:B------:R-:W-:-:S04]  /*1e10*/  IADD3 R16, PT, PT, R14, -0x1, RZ ;  /* 0xffffffff0e107810 */ /* 0x000fc80007ffe0ff */
[----:B------:R-:W-:-:S04]  /*1e20*/  ISETP.GT.U32.AND P0, PT, R15, 0xfd, PT ;  /* 0x000000fd0f00780c */ /* 0x000fc80003f04070 */
[----:B------:R-:W-:-:S13]  /*1e30*/  ISETP.GT.U32.OR P0, PT, R16, 0xfd, P0 ;  /* 0x000000fd1000780c */ /* 0x000fda0000704470 */
[----:B------:R-:W-:Y:S01]  /*1e40*/  @!P0 MOV R2, RZ ;  /* 0x000000ff00028202 */ /* 0x000fe20000000f00 */
[----:B------:R-:W-:Y:S06]  /*1e50*/  @!P0 BRA `(.L_x_56) ;  /* 0x00000000005c8947 */ /* 0x000fec0003800000 */
[----:B------:R-:W-:Y:S02]  /*1e60*/  FSETP.GTU.FTZ.AND P0, PT, |R18|, +INF , PT ;  /* 0x7f8000001200780b */ /* 0x000fe40003f1c200 */
[----:B------:R-:W-:-:S04]  /*1e70*/  FSETP.GTU.FTZ.AND P1, PT, |R0|, +INF , PT ;  /* 0x7f8000000000780b */ /* 0x000fc80003f3c200 */
[----:B------:R-:W-:-:S13]  /*1e80*/  PLOP3.LUT P0, PT, P0, P1, PT, 0xf8, 0x8f ;  /* 0x00000000008f781c */ /* 0x000fda0000703f70 */
[----:B------:R-:W-:Y:S05]  /*1e90*/  @P0 BRA `(.L_x_57) ;  /* 0x00000004004c0947 */ /* 0x000fea0003800000 */
[----:B------:R-:W-:-:S13]  /*1ea0*/  LOP3.LUT P0, RZ, R0, 0x7fffffff, R17, 0xc8, !PT ;  /* 0x7fffffff00ff7812 */ /* 0x000fda000780c811 */
[----:B------:R-:W-:Y:S05]  /*1eb0*/  @!P0 BRA `(.L_x_58) ;  /* 0x00000004003c8947 */ /* 0x000fea0003800000 */
[----:B------:R-:W-:Y:S02]  /*1ec0*/  FSETP.NEU.FTZ.AND P2, PT, |R18|, +INF , PT ;  /* 0x7f8000001200780b */ /* 0x000fe40003f5d200 */
[----:B------:R-:W-:Y:S02]  /*1ed0*/  FSETP.NEU.FTZ.AND P1, PT, |R0|, +INF , PT ;  /* 0x7f8000000000780b */ /* 0x000fe40003f3d200 */
[----:B------:R-:W-:-:S11]  /*1ee0*/  FSETP.NEU.FTZ.AND P0, PT, |R18|, +INF , PT ;  /* 0x7f8000001200780b */ /* 0x000fd60003f1d200 */
[----:B------:R-:W-:Y:S05]  /*1ef0*/  @!P1 BRA !P2, `(.L_x_58) ;  /* 0x00000004002c9947 */ /* 0x000fea0005000000 */
[----:B------:R-:W-:-:S04]  /*1f00*/  LOP3.LUT P2, RZ, R17, 0x7fffffff, RZ, 0xc0, !PT ;  /* 0x7fffffff11ff7812 */ /* 0x000fc8000784c0ff */
[----:B------:R-:W-:-:S13]  /*1f10*/  PLOP3.LUT P1, PT, P1, P2, PT, 0x2f, 0xf2 ;  /* 0x0000000000f2781c */ /* 0x000fda0000f24577 */
[----:B------:R-:W-:Y:S05]  /*1f20*/  @P1 BRA `(.L_x_59) ;  /* 0x0000000400181947 */ /* 0x000fea0003800000 */
[----:B------:R-:W-:-:S04]  /*1f30*/  LOP3.LUT P1, RZ, R0, 0x7fffffff, RZ, 0xc0, !PT ;  /* 0x7fffffff00ff7812 */ /* 0x000fc8000782c0ff */
[----:B------:R-:W-:-:S13]  /*1f40*/  PLOP3.LUT P0, PT, P0, P1, PT, 0x2f, 0xf2 ;  /* 0x0000000000f2781c */ /* 0x000fda0000702577 */
[----:B------:R-:W-:Y:S05]  /*1f50*/  @P0 BRA `(.L_x_60) ;  /* 0x0000000400000947 */ /* 0x000fea0003800000 */
[----:B------:R-:W-:Y:S02]  /*1f60*/  ISETP.GE.AND P0, PT, R16, RZ, PT ;  /* 0x000000ff1000720c */ /* 0x000fe40003f06270 */
[----:B------:R-:W-:-:S11]  /*1f70*/  ISETP.GE.AND P1, PT, R15, RZ, PT ;  /* 0x000000ff0f00720c */ /* 0x000fd60003f26270 */
[----:B------:R-:W-:Y:S01]  /*1f80*/  @P0 MOV R2, RZ ;  /* 0x000000ff00020202 */ /* 0x000fe20000000f00 */
[----:B------:R-:W-:Y:S01]  /*1f90*/  @!P0 FFMA R17, R18, 1.84467440737095516160e+19, RZ ;  /* 0x5f80000012118823 */ /* 0x000fe200000000ff */
[----:B------:R-:W-:Y:S01]  /*1fa0*/  @!P0 MOV R2, 0xffffffc0 ;  /* 0xffffffc000028802 */ /* 0x000fe20000000f00 */
[----:B------:R-:W-:-:S04]  /*1fb0*/  @!P1 FFMA R0, R0, 1.84467440737095516160e+19, RZ ;  /* 0x5f80000000009823 */ /* 0x000fc800000000ff */
[----:B------:R-:W-:-:S07]  /*1fc0*/  @!P1 VIADD R2, R2, 0x40 ;  /* 0x0000004002029836 */ /* 0x000fce0000000000 */
.L_x_56:
[----:B------:R-:W-:Y:S01]  /*1fd0*/  LEA R15, R3, 0xc0800000, 0x17 ;  /* 0xc0800000030f7811 */ /* 0x000fe200078eb8ff */
[----:B------:R-:W-:Y:S01]  /*1fe0*/  BSSY.RECONVERGENT B1, `(.L_x_61) ;  /* 0x0000036000017945 */ /* 0x000fe20003800200 */
[----:B------:R-:W-:Y:S02]  /*1ff0*/  IADD3 R14, PT, PT, R14, -0x7f, RZ ;  /* 0xffffff810e0e7810 */ /* 0x000fe40007ffe0ff */
[----:B------:R-:W-:Y:S02]  /*2000*/  IADD3 R20, PT, PT, -R15, R0, RZ ;  /* 0x000000000f147210 */ /* 0x000fe40007ffe1ff */
[C---:B------:R-:W-:Y:S01]  /*2010*/  IADD3 R3, PT, PT, R14.reuse, 0x7f, -R3 ;  /* 0x0000007f0e037810 */ /* 0x040fe20007ffe803 */
[----:B------:R-:W-:Y:S01]  /*2020*/  IMAD R0, R14, -0x800000, R17 ;  /* 0xff8000000e007824 */ /* 0x000fe200078e0211 */
[----:B------:R-:W0:Y:S01]  /*2030*/  MUFU.RCP R16, R20 ;  /* 0x0000001400107308 */ /* 0x000e220000001000 */
[----:B------:R-:W-:Y:S01]  /*2040*/  FADD.FTZ R15, -R20, -RZ ;  /* 0x800000ff140f7221 */ /* 0x000fe20000010100 */
[----:B------:R-:W-:-:S03]  /*2050*/  IADD3 R3, PT, PT, R3, R2, RZ ;  /* 0x0000000203037210 */ /* 0x000fc60007ffe0ff */
[----:B0-----:R-:W-:-:S04]  /*2060*/  FFMA R19, R16, R15, 1 ;  /* 0x3f80000010137423 */ /* 0x001fc8000000000f */
[----:B------:R-:W-:-:S04]  /*2070*/  FFMA R19, R16, R19, R16 ;  /* 0x0000001310137223 */ /* 0x000fc80000000010 */
[----:B------:R-:W-:-:S04]  /*2080*/  FFMA R16, R0, R19, RZ ;  /* 0x0000001300107223 */ /* 0x000fc800000000ff */
[----:B------:R-:W-:-:S04]  /*2090*/  FFMA R17, R15, R16, R0 ;  /* 0x000000100f117223 */ /* 0x000fc80000000000 */
[----:B------:R-:W-:-:S04]  /*20a0*/  FFMA R16, R19, R17, R16 ;  /* 0x0000001113107223 */ /* 0x000fc80000000010 */
[----:B------:R-:W-:-:S04]  /*20b0*/  FFMA R15, R15, R16, R0 ;  /* 0x000000100f0f7223 */ /* 0x000fc80000000000 */
[----:B------:R-:W-:-:S05]  /*20c0*/  FFMA R0, R19, R15, R16 ;  /* 0x0000000f13007223 */ /* 0x000fca0000000010 */
[----:B------:R-:W-:-:S04]  /*20d0*/  SHF.R.U32.HI R14, RZ, 0x17, R0 ;  /* 0x00000017ff0e7819 */ /* 0x000fc80000011600 */
[----:B------:R-:W-:-:S04]  /*20e0*/  LOP3.LUT R2, R14, 0xff, RZ, 0xc0, !PT ;  /* 0x000000ff0e027812 */ /* 0x000fc800078ec0ff */
[----:B------:R-:W-:-:S04]  /*20f0*/  IADD3 R2, PT, PT, R2, R3, RZ ;  /* 0x0000000302027210 */ /* 0x000fc80007ffe0ff */
[----:B------:R-:W-:-:S04]  /*2100*/  IADD3 R14, PT, PT, R2, -0x1, RZ ;  /* 0xffffffff020e7810 */ /* 0x000fc80007ffe0ff */
[----:B------:R-:W-:-:S13]  /*2110*/  ISETP.GE.U32.AND P0, PT, R14, 0xfe, PT ;  /* 0x000000fe0e00780c */ /* 0x000fda0003f06070 */
[----:B------:R-:W-:Y:S05]  /*2120*/  @!P0 BRA `(.L_x_62) ;  /* 0x0000000000808947 */ /* 0x000fea0003800000 */
[----:B------:R-:W-:-:S13]  /*2130*/  ISETP.GT.AND P0, PT, R2, 0xfe, PT ;  /* 0x000000fe0200780c */ /* 0x000fda0003f04270 */
[----:B------:R-:W-:Y:S05]  /*2140*/  @P0 BRA `(.L_x_63) ;  /* 0x00000000006c0947 */ /* 0x000fea0003800000 */
[----:B------:R-:W-:-:S13]  /*2150*/  ISETP.GE.AND P0, PT, R2, 0x1, PT ;  /* 0x000000010200780c */ /* 0x000fda0003f06270 */
[----:B------:R-:W-:Y:S05]  /*2160*/  @P0 BRA `(.L_x_64) ;  /* 0x0000000000740947 */ /* 0x000fea0003800000 */
[----:B------:R-:W-:Y:S02]  /*2170*/  ISETP.GE.AND P0, PT, R2, -0x18, PT ;  /* 0xffffffe80200780c */ /* 0x000fe40003f06270 */
[----:B------:R-:W-:-:S11]  /*2180*/  LOP3.LUT R0, R0, 0x80000000, RZ, 0xc0, !PT ;  /* 0x8000000000007812 */ /* 0x000fd600078ec0ff */
[----:B------:R-:W-:Y:S05]  /*2190*/  @!P0 BRA `(.L_x_64) ;  /* 0x0000000000688947 */ /* 0x000fea0003800000 */
[CCC-:B------:R-:W-:Y:S01]  /*21a0*/  FFMA.RZ R3, R19.reuse, R15.reuse, R16.reuse ;  /* 0x0000000f13037223 */ /* 0x1c0fe2000000c010 */
[CCC-:B------:R-:W-:Y:S01]  /*21b0*/  FFMA.RP R14, R19.reuse, R15.reuse, R16.reuse ;  /* 0x0000000f130e7223 */ /* 0x1c0fe20000008010 */
[----:B------:R-:W-:Y:S01]  /*21c0*/  FFMA.RM R19, R19, R15, R16 ;  /* 0x0000000f13137223 */ /* 0x000fe20000004010 */
[C---:B------:R-:W-:Y:S01]  /*21d0*/  VIADD R15, R2.reuse, 0x20 ;  /* 0x00000020020f7836 */ /* 0x040fe20000000000 */
[C---:B------:R-:W-:Y:S02]  /*21e0*/  ISETP.NE.AND P2, PT, R2.reuse, RZ, PT ;  /* 0x000000ff0200720c */ /* 0x040fe40003f45270 */
[----:B------:R-:W-:Y:S02]  /*21f0*/  LOP3.LUT R3, R3, 0x7fffff, RZ, 0xc0, !PT ;  /* 0x007fffff03037812 */ /* 0x000fe400078ec0ff */
[----:B------:R-:W-:Y:S02]  /*2200*/  ISETP.NE.AND P1, PT, R2, RZ, PT ;  /* 0x000000ff0200720c */ /* 0x000fe40003f25270 */
[----:B------:R-:W-:-:S02]  /*2210*/  LOP3.LUT R16, R3, 0x800000, RZ, 0xfc, !PT ;  /* 0x0080000003107812 */ /* 0x000fc400078efcff */
[----:B------:R-:W-:Y:S02]  /*2220*/  IADD3 R2, PT, PT, -R2, RZ, RZ ;  /* 0x000000ff02027210 */ /* 0x000fe40007ffe1ff */
[----:B------:R-:W-:Y:S02]  /*2230*/  SHF.L.U32 R15, R16, R15, RZ ;  /* 0x0000000f100f7219 */ /* 0x000fe400000006ff */
[----:B------:R-:W-:Y:S02]  /*2240*/  FSETP.NEU.FTZ.AND P0, PT, R14, R19, PT ;  /* 0x000000130e00720b */ /* 0x000fe40003f1d000 */
[----:B------:R-:W-:Y:S02]  /*2250*/  SEL R3, R2, RZ, P2 ;  /* 0x000000ff02037207 */ /* 0x000fe40001000000 */
[----:B------:R-:W-:Y:S02]  /*2260*/  ISETP.NE.AND P1, PT, R15, RZ, P1 ;  /* 0x000000ff0f00720c */ /* 0x000fe40000f25270 */
[----:B------:R-:W-:-:S02]  /*2270*/  SHF.R.U32.HI R15, RZ, R3, R16 ;  /* 0x00000003ff0f7219 */ /* 0x000fc40000011610 */
[----:B------:R-:W-:Y:S02]  /*2280*/  PLOP3.LUT P0, PT, P0, P1, PT, 0xf8, 0x8f ;  /* 0x00000000008f781c */ /* 0x000fe40000703f70 */
[----:B------:R-:W-:Y:S02]  /*2290*/  SHF.R.U32.HI R3, RZ, 0x1, R15 ;  /* 0x00000001ff037819 */ /* 0x000fe4000001160f */
[----:B------:R-:W-:-:S04]  /*22a0*/  SEL R2, RZ, 0x1, !P0 ;  /* 0x00000001ff027807 */ /* 0x000fc80004000000 */
[----:B------:R-:W-:-:S04]  /*22b0*/  LOP3.LUT R2, R2, 0x1, R3, 0xf8, !PT ;  /* 0x0000000102027812 */ /* 0x000fc800078ef803 */
[----:B------:R-:W-:-:S04]  /*22c0*/  LOP3.LUT R2, R2, R15, RZ, 0xc0, !PT ;  /* 0x0000000f02027212 */ /* 0x000fc800078ec0ff */
[----:B------:R-:W-:-:S04]  /*22d0*/  IADD3 R3, PT, PT, R3, R2, RZ ;  /* 0x0000000203037210 */ /* 0x000fc80007ffe0ff */
[----:B------:R-:W-:Y:S01]  /*22e0*/  LOP3.LUT R0, R3, R0, RZ, 0xfc, !PT ;  /* 0x0000000003007212 */ /* 0x000fe200078efcff */
[----:B------:R-:W-:Y:S06]  /*22f0*/  BRA `(.L_x_64) ;  /* 0x0000000000107947 */ /* 0x000fec0003800000 */
.L_x_63:
[----:B------:R-:W-:-:S04]  /*2300*/  LOP3.LUT R0, R0, 0x80000000, RZ, 0xc0, !PT ;  /* 0x8000000000007812 */ /* 0x000fc800078ec0ff */
[----:B------:R-:W-:Y:S01]  /*2310*/  LOP3.LUT R0, R0, 0x7f800000, RZ, 0xfc, !PT ;  /* 0x7f80000000007812 */ /* 0x000fe200078efcff */
[----:B------:R-:W-:Y:S06]  /*2320*/  BRA `(.L_x_64) ;  /* 0x0000000000047947 */ /* 0x000fec0003800000 */
.L_x_62:
[----:B------:R-:W-:-:S07]  /*2330*/  LEA R0, R3, R0, 0x17 ;  /* 0x0000000003007211 */ /* 0x000fce00078eb8ff */
.L_x_64:
[----:B------:R-:W-:Y:S05]  /*2340*/  BSYNC.RECONVERGENT B1 ;  /* 0x0000000000017941 */ /* 0x000fea0003800200 */
.L_x_61:
[----:B------:R-:W-:Y:S05]  /*2350*/  BRA `(.L_x_65) ;  /* 0x0000000000207947 */ /* 0x000fea0003800000 */
.L_x_60:
[----:B------:R-:W-:-:S04]  /*2360*/  LOP3.LUT R0, R0, 0x80000000, R17, 0x48, !PT ;  /* 0x8000000000007812 */ /* 0x000fc800078e4811 */
[----:B------:R-:W-:Y:S01]  /*2370*/  LOP3.LUT R0, R0, 0x7f800000, RZ, 0xfc, !PT ;  /* 0x7f80000000007812 */ /* 0x000fe200078efcff */
[----:B------:R-:W-:Y:S06]  /*2380*/  BRA `(.L_x_65) ;  /* 0x0000000000147947 */ /* 0x000fec0003800000 */
.L_x_59:
[----:B------:R-:W-:Y:S01]  /*2390*/  LOP3.LUT R0, R0, 0x80000000, R17, 0x48, !PT ;  /* 0x8000000000007812 */ /* 0x000fe200078e4811 */
[----:B------:R-:W-:Y:S06]  /*23a0*/  BRA `(.L_x_65) ;  /* 0x00000000000c7947 */ /* 0x000fec0003800000 */
.L_x_58:
[----:B------:R-:W0:Y:S01]  /*23b0*/  MUFU.RSQ R0, -QNAN ;  /* 0xffc0000000007908 */ /* 0x000e220000001400 */
[----:B------:R-:W-:Y:S05]  /*23c0*/  BRA `(.L_x_65) ;  /* 0x0000000000047947 */ /* 0x000fea0003800000 */
.L_x_57:
[----:B------:R-:W-:-:S07]  /*23d0*/  FADD.FTZ R0, R18, R0 ;  /* 0x0000000012007221 */ /* 0x000fce0000010000 */
.L_x_65:
[----:B------:R-:W-:Y:S05]  /*23e0*/  BSYNC.RECONVERGENT B0 ;  /* 0x0000000000007941 */ /* 0x000fea0003800200 */
.L_x_55:
[----:B------:R-:W-:Y:S01]  /*23f0*/  HFMA2 R3, -RZ, RZ, 0, 0 ;  /* 0x00000000ff037431 */ /* 0x000fe200000001ff */
[----:B------:R-:W-:-:S04]  /*2400*/  MOV R2, R10 ;  /* 0x0000000a00027202 */ /* 0x000fc80000000f00 */
[----:B0-----:R-:W-:Y:S05]  /*2410*/  RET.REL.NODEC R2 `(_Z6renderPfi) ;  /* 0xffffffd802f87950 */ /* 0x001fea0003c3ffff */
.L_x_66:
[----:B------:R-:W-:-:S00]  /*2420*/  BRA `(.L_x_66) ;  /* 0xfffffffc00fc7947 */ /* 0x000fc0000383ffff */
[----:B------:R-:W-:-:S00]  /*2430*/  NOP ;  /* 0x0000000000007918 */ /* 0x000fc00000000000 */
        /* <DEDUP_REMOVED lines=12> */
.L_x_68:


//--------------------- .nv.shared.reserved.0     --------------------------
	.section	.nv.shared.reserved.0,"aw",@nobits
	.weak		__nv_reservedSMEM_offset_0_alias
	.size		__nv_reservedSMEM_offset_0_alias, 0, 64
	.other		__nv_reservedSMEM_offset_0_alias,@"STO_CUDA_RESERVED_SHARED STV_DEFAULT"
__nv_reservedSMEM_offset_0_alias:
	.zero		0
	.zero		64


//--------------------- .nv.constant0._Z6renderPfi --------------------------
	.section	.nv.constant0._Z6renderPfi,"a",@progbits
	.sectionflags	@""
	.align	4
.nv.constant0._Z6renderPfi:
	.zero		908


//--------------------- SYMBOLS --------------------------

	.type		.nv.reservedSmem.offset0,@object
	.size		.nv.reservedSmem.offset0,0x4
